//
// Generated by NVIDIA NVVM Compiler
//
// Compiler Build ID: CL-36424714
// Cuda compilation tools, release 13.0, V13.0.88
// Based on NVVM 20.0.0
//

.version 9.0
.target sm_100
.address_size 64

	// .globl	_Z17convolutionKerneliiiiPfiiiS_S_iiii

.visible .entry _Z17convolutionKerneliiiiPfiiiS_S_iiii(
	.param .u32 _Z17convolutionKerneliiiiPfiiiS_S_iiii_param_0,
	.param .u32 _Z17convolutionKerneliiiiPfiiiS_S_iiii_param_1,
	.param .u32 _Z17convolutionKerneliiiiPfiiiS_S_iiii_param_2,
	.param .u32 _Z17convolutionKerneliiiiPfiiiS_S_iiii_param_3,
	.param .u64 .ptr .align 1 _Z17convolutionKerneliiiiPfiiiS_S_iiii_param_4,
	.param .u32 _Z17convolutionKerneliiiiPfiiiS_S_iiii_param_5,
	.param .u32 _Z17convolutionKerneliiiiPfiiiS_S_iiii_param_6,
	.param .u32 _Z17convolutionKerneliiiiPfiiiS_S_iiii_param_7,
	.param .u64 .ptr .align 1 _Z17convolutionKerneliiiiPfiiiS_S_iiii_param_8,
	.param .u64 .ptr .align 1 _Z17convolutionKerneliiiiPfiiiS_S_iiii_param_9,
	.param .u32 _Z17convolutionKerneliiiiPfiiiS_S_iiii_param_10,
	.param .u32 _Z17convolutionKerneliiiiPfiiiS_S_iiii_param_11,
	.param .u32 _Z17convolutionKerneliiiiPfiiiS_S_iiii_param_12,
	.param .u32 _Z17convolutionKerneliiiiPfiiiS_S_iiii_param_13
)
{
	.reg .pred 	%p<124>;
	.reg .b16 	%rs<419>;
	.reg .b32 	%r<284>;
	.reg .b32 	%f<124>;
	.reg .b64 	%rd<121>;

	ld.param.u32 	%r61, [_Z17convolutionKerneliiiiPfiiiS_S_iiii_param_0];
	ld.param.u32 	%r63, [_Z17convolutionKerneliiiiPfiiiS_S_iiii_param_2];
	ld.param.u32 	%r64, [_Z17convolutionKerneliiiiPfiiiS_S_iiii_param_3];
	ld.param.u64 	%rd9, [_Z17convolutionKerneliiiiPfiiiS_S_iiii_param_4];
	ld.param.u32 	%r65, [_Z17convolutionKerneliiiiPfiiiS_S_iiii_param_5];
	ld.param.u32 	%r66, [_Z17convolutionKerneliiiiPfiiiS_S_iiii_param_6];
	ld.param.u32 	%r67, [_Z17convolutionKerneliiiiPfiiiS_S_iiii_param_7];
	ld.param.u64 	%rd10, [_Z17convolutionKerneliiiiPfiiiS_S_iiii_param_8];
	ld.param.u64 	%rd8, [_Z17convolutionKerneliiiiPfiiiS_S_iiii_param_9];
	ld.param.u32 	%r72, [_Z17convolutionKerneliiiiPfiiiS_S_iiii_param_10];
	ld.param.u32 	%r69, [_Z17convolutionKerneliiiiPfiiiS_S_iiii_param_11];
	ld.param.u32 	%r70, [_Z17convolutionKerneliiiiPfiiiS_S_iiii_param_12];
	ld.param.u32 	%r71, [_Z17convolutionKerneliiiiPfiiiS_S_iiii_param_13];
	cvta.to.global.u64 	%rd1, %rd10;
	cvta.to.global.u64 	%rd2, %rd9;
	cvta.to.global.u64 	%rd3, %rd8;
	mov.u32 	%r73, %ctaid.x;
	mov.u32 	%r74, %ntid.x;
	mov.u32 	%r75, %tid.x;
	mad.lo.s32 	%r1, %r73, %r74, %r75;
	mov.u32 	%r76, %ctaid.y;
	mov.u32 	%r77, %ntid.y;
	mov.u32 	%r78, %tid.y;
	mad.lo.s32 	%r79, %r76, %r77, %r78;
	mov.u32 	%r3, %ctaid.z;
	setp.ge.s32 	%p2, %r1, %r69;
	setp.ge.s32 	%p3, %r79, %r72;
	or.pred  	%p4, %p2, %p3;
	setp.ge.s32 	%p5, %r3, %r65;
	or.pred  	%p6, %p5, %p4;
	setp.lt.s32 	%p7, %r61, 1;
	or.pred  	%p8, %p6, %p7;
	@%p8 bra 	$L__BB0_83;
	ld.param.u32 	%r262, [_Z17convolutionKerneliiiiPfiiiS_S_iiii_param_1];
	mov.f32 	%f1, 0f00000000;
	// begin inline asm
	{  cvt.rn.bf16.f32 %rs41, %f1;}

	// end inline asm
	setp.lt.s32 	%p9, %r262, 1;
	mul.lo.s32 	%r80, %r71, %r79;
	sub.s32 	%r4, %r80, %r70;
	mul.lo.s32 	%r81, %r71, %r1;
	sub.s32 	%r5, %r81, %r70;
	@%p9 bra 	$L__BB0_72;
	setp.lt.s32 	%p18, %r66, 1;
	@%p18 bra 	$L__BB0_61;
	setp.lt.s32 	%p27, %r67, 1;
	@%p27 bra 	$L__BB0_50;
	and.b32  	%r6, %r67, 7;
	and.b32  	%r7, %r67, 3;
	and.b32  	%r8, %r67, 2147483640;
	and.b32  	%r9, %r67, 1;
	mov.b32 	%r265, 0;
$L__BB0_5:
	mov.b32 	%r266, 0;
	mov.u16 	%rs398, %rs41;
$L__BB0_6:
	ld.param.u32 	%r263, [_Z17convolutionKerneliiiiPfiiiS_S_iiii_param_1];
	mad.lo.s32 	%r229, %r265, %r263, %r266;
	mul.lo.s32 	%r12, %r229, %r63;
	mad.lo.s32 	%r230, %r263, %r3, %r266;
	mul.lo.s32 	%r13, %r230, %r66;
	mov.b32 	%r267, 0;
$L__BB0_7:
	setp.lt.u32 	%p36, %r67, 8;
	add.s32 	%r232, %r4, %r267;
	setp.gt.s32 	%p37, %r232, -1;
	setp.lt.s32 	%p38, %r232, %r63;
	and.pred  	%p1, %p37, %p38;
	add.s32 	%r233, %r12, %r232;
	mul.lo.s32 	%r15, %r233, %r64;
	add.s32 	%r234, %r13, %r267;
	mul.lo.s32 	%r16, %r234, %r67;
	mov.b32 	%r270, 0;
	@%p36 bra 	$L__BB0_26;
	mov.b32 	%r268, 0;
$L__BB0_9:
	.pragma "nounroll";
	add.s32 	%r18, %r5, %r268;
	setp.gt.s32 	%p39, %r18, -1;
	setp.lt.s32 	%p40, %r18, %r64;
	and.pred  	%p41, %p39, %p40;
	and.pred  	%p42, %p1, %p41;
	add.s32 	%r236, %r18, %r15;
	mul.wide.s32 	%rd101, %r236, 4;
	add.s64 	%rd4, %rd2, %rd101;
	add.s32 	%r237, %r268, %r16;
	mul.wide.s32 	%rd102, %r237, 4;
	add.s64 	%rd5, %rd1, %rd102;
	not.pred 	%p43, %p42;
	@%p43 bra 	$L__BB0_11;
	ld.global.f32 	%f92, [%rd4];
	// begin inline asm
	{  cvt.rn.bf16.f32 %rs268, %f92;}

	// end inline asm
	ld.global.f32 	%f93, [%rd5];
	// begin inline asm
	{  cvt.rn.bf16.f32 %rs269, %f93;}

	// end inline asm
	// begin inline asm
	{ mul.bf16 %rs270,%rs268,%rs269; }

	// end inline asm
	// begin inline asm
	{ add.bf16 %rs398,%rs398,%rs270; }

	// end inline asm
$L__BB0_11:
	add.s32 	%r238, %r18, 1;
	setp.gt.s32 	%p44, %r238, -1;
	setp.lt.s32 	%p45, %r238, %r64;
	and.pred  	%p46, %p44, %p45;
	and.pred  	%p47, %p1, %p46;
	not.pred 	%p48, %p47;
	@%p48 bra 	$L__BB0_13;
	ld.global.f32 	%f94, [%rd4+4];
	// begin inline asm
	{  cvt.rn.bf16.f32 %rs276, %f94;}

	// end inline asm
	ld.global.f32 	%f95, [%rd5+4];
	// begin inline asm
	{  cvt.rn.bf16.f32 %rs277, %f95;}

	// end inline asm
	// begin inline asm
	{ mul.bf16 %rs278,%rs276,%rs277; }

	// end inline asm
	// begin inline asm
	{ add.bf16 %rs398,%rs398,%rs278; }

	// end inline asm
$L__BB0_13:
	add.s32 	%r239, %r18, 2;
	setp.gt.s32 	%p49, %r239, -1;
	setp.lt.s32 	%p50, %r239, %r64;
	and.pred  	%p51, %p49, %p50;
	and.pred  	%p52, %p1, %p51;
	not.pred 	%p53, %p52;
	@%p53 bra 	$L__BB0_15;
	ld.global.f32 	%f96, [%rd4+8];
	// begin inline asm
	{  cvt.rn.bf16.f32 %rs284, %f96;}

	// end inline asm
	ld.global.f32 	%f97, [%rd5+8];
	// begin inline asm
	{  cvt.rn.bf16.f32 %rs285, %f97;}

	// end inline asm
	// begin inline asm
	{ mul.bf16 %rs286,%rs284,%rs285; }

	// end inline asm
	// begin inline asm
	{ add.bf16 %rs398,%rs398,%rs286; }

	// end inline asm
$L__BB0_15:
	add.s32 	%r240, %r18, 3;
	setp.gt.s32 	%p54, %r240, -1;
	setp.lt.s32 	%p55, %r240, %r64;
	and.pred  	%p56, %p54, %p55;
	and.pred  	%p57, %p1, %p56;
	not.pred 	%p58, %p57;
	@%p58 bra 	$L__BB0_17;
	ld.global.f32 	%f98, [%rd4+12];
	// begin inline asm
	{  cvt.rn.bf16.f32 %rs292, %f98;}

	// end inline asm
	ld.global.f32 	%f99, [%rd5+12];
	// begin inline asm
	{  cvt.rn.bf16.f32 %rs293, %f99;}

	// end inline asm
	// begin inline asm
	{ mul.bf16 %rs294,%rs292,%rs293; }

	// end inline asm
	// begin inline asm
	{ add.bf16 %rs398,%rs398,%rs294; }

	// end inline asm
$L__BB0_17:
	add.s32 	%r241, %r18, 4;
	setp.gt.s32 	%p59, %r241, -1;
	setp.lt.s32 	%p60, %r241, %r64;
	and.pred  	%p61, %p59, %p60;
	and.pred  	%p62, %p1, %p61;
	not.pred 	%p63, %p62;
	@%p63 bra 	$L__BB0_19;
	ld.global.f32 	%f100, [%rd4+16];
	// begin inline asm
	{  cvt.rn.bf16.f32 %rs300, %f100;}

	// end inline asm
	ld.global.f32 	%f101, [%rd5+16];
	// begin inline asm
	{  cvt.rn.bf16.f32 %rs301, %f101;}

	// end inline asm
	// begin inline asm
	{ mul.bf16 %rs302,%rs300,%rs301; }

	// end inline asm
	// begin inline asm
	{ add.bf16 %rs398,%rs398,%rs302; }

	// end inline asm
$L__BB0_19:
	add.s32 	%r242, %r18, 5;
	setp.gt.s32 	%p64, %r242, -1;
	setp.lt.s32 	%p65, %r242, %r64;
	and.pred  	%p66, %p64, %p65;
	and.pred  	%p67, %p1, %p66;
	not.pred 	%p68, %p67;
	@%p68 bra 	$L__BB0_21;
	ld.global.f32 	%f102, [%rd4+20];
	// begin inline asm
	{  cvt.rn.bf16.f32 %rs308, %f102;}

	// end inline asm
	ld.global.f32 	%f103, [%rd5+20];
	// begin inline asm
	{  cvt.rn.bf16.f32 %rs309, %f103;}

	// end inline asm
	// begin inline asm
	{ mul.bf16 %rs310,%rs308,%rs309; }

	// end inline asm
	// begin inline asm
	{ add.bf16 %rs398,%rs398,%rs310; }

	// end inline asm
$L__BB0_21:
	add.s32 	%r243, %r18, 6;
	setp.gt.s32 	%p69, %r243, -1;
	setp.lt.s32 	%p70, %r243, %r64;
	and.pred  	%p71, %p69, %p70;
	and.pred  	%p72, %p1, %p71;
	not.pred 	%p73, %p72;
	@%p73 bra 	$L__BB0_23;
	ld.global.f32 	%f104, [%rd4+24];
	// begin inline asm
	{  cvt.rn.bf16.f32 %rs316, %f104;}

	// end inline asm
	ld.global.f32 	%f105, [%rd5+24];
	// begin inline asm
	{  cvt.rn.bf16.f32 %rs317, %f105;}

	// end inline asm
	// begin inline asm
	{ mul.bf16 %rs318,%rs316,%rs317; }

	// end inline asm
	// begin inline asm
	{ add.bf16 %rs398,%rs398,%rs318; }

	// end inline asm
$L__BB0_23:
	add.s32 	%r244, %r18, 7;
	setp.gt.s32 	%p74, %r244, -1;
	setp.lt.s32 	%p75, %r244, %r64;
	and.pred  	%p76, %p74, %p75;
	and.pred  	%p77, %p1, %p76;
	not.pred 	%p78, %p77;
	@%p78 bra 	$L__BB0_25;
	ld.global.f32 	%f106, [%rd4+28];
	// begin inline asm
	{  cvt.rn.bf16.f32 %rs324, %f106;}

	// end inline asm
	ld.global.f32 	%f107, [%rd5+28];
	// begin inline asm
	{  cvt.rn.bf16.f32 %rs325, %f107;}

	// end inline asm
	// begin inline asm
	{ mul.bf16 %rs326,%rs324,%rs325; }

	// end inline asm
	// begin inline asm
	{ add.bf16 %rs398,%rs398,%rs326; }

	// end inline asm
$L__BB0_25:
	add.s32 	%r268, %r268, 8;
	setp.ne.s32 	%p79, %r268, %r8;
	mov.u32 	%r270, %r8;
	@%p79 bra 	$L__BB0_9;
$L__BB0_26:
	setp.eq.s32 	%p80, %r6, 0;
	@%p80 bra 	$L__BB0_47;
	add.s32 	%r245, %r6, -1;
	setp.lt.u32 	%p81, %r245, 3;
	@%p81 bra 	$L__BB0_37;
	add.s32 	%r21, %r5, %r270;
	setp.gt.s32 	%p82, %r21, -1;
	setp.lt.s32 	%p83, %r21, %r64;
	and.pred  	%p84, %p82, %p83;
	and.pred  	%p86, %p1, %p84;
	add.s32 	%r246, %r21, %r15;
	mul.wide.s32 	%rd103, %r246, 4;
	add.s64 	%rd6, %rd2, %rd103;
	add.s32 	%r247, %r270, %r16;
	mul.wide.s32 	%rd104, %r247, 4;
	add.s64 	%rd7, %rd1, %rd104;
	not.pred 	%p87, %p86;
	@%p87 bra 	$L__BB0_30;
	ld.global.f32 	%f108, [%rd6];
	// begin inline asm
	{  cvt.rn.bf16.f32 %rs333, %f108;}

	// end inline asm
	ld.global.f32 	%f109, [%rd7];
	// begin inline asm
	{  cvt.rn.bf16.f32 %rs334, %f109;}

	// end inline asm
	// begin inline asm
	{ mul.bf16 %rs335,%rs333,%rs334; }

	// end inline asm
	// begin inline asm
	{ add.bf16 %rs398,%rs398,%rs335; }

	// end inline asm
$L__BB0_30:
	add.s32 	%r248, %r21, 1;
	setp.gt.s32 	%p88, %r248, -1;
	setp.lt.s32 	%p89, %r248, %r64;
	and.pred  	%p90, %p88, %p89;
	and.pred  	%p91, %p1, %p90;
	not.pred 	%p92, %p91;
	@%p92 bra 	$L__BB0_32;
	ld.global.f32 	%f110, [%rd6+4];
	// begin inline asm
	{  cvt.rn.bf16.f32 %rs341, %f110;}

	// end inline asm
	ld.global.f32 	%f111, [%rd7+4];
	// begin inline asm
	{  cvt.rn.bf16.f32 %rs342, %f111;}

	// end inline asm
	// begin inline asm
	{ mul.bf16 %rs343,%rs341,%rs342; }

	// end inline asm
	// begin inline asm
	{ add.bf16 %rs398,%rs398,%rs343; }

	// end inline asm
$L__BB0_32:
	add.s32 	%r249, %r21, 2;
	setp.gt.s32 	%p93, %r249, -1;
	setp.lt.s32 	%p94, %r249, %r64;
	and.pred  	%p95, %p93, %p94;
	and.pred  	%p96, %p1, %p95;
	not.pred 	%p97, %p96;
	@%p97 bra 	$L__BB0_34;
	ld.global.f32 	%f112, [%rd6+8];
	// begin inline asm
	{  cvt.rn.bf16.f32 %rs349, %f112;}

	// end inline asm
	ld.global.f32 	%f113, [%rd7+8];
	// begin inline asm
	{  cvt.rn.bf16.f32 %rs350, %f113;}

	// end inline asm
	// begin inline asm
	{ mul.bf16 %rs351,%rs349,%rs350; }

	// end inline asm
	// begin inline asm
	{ add.bf16 %rs398,%rs398,%rs351; }

	// end inline asm
$L__BB0_34:
	add.s32 	%r250, %r21, 3;
	setp.gt.s32 	%p98, %r250, -1;
	setp.lt.s32 	%p99, %r250, %r64;
	and.pred  	%p100, %p98, %p99;
	and.pred  	%p101, %p1, %p100;
	not.pred 	%p102, %p101;
	@%p102 bra 	$L__BB0_36;
	ld.global.f32 	%f114, [%rd6+12];
	// begin inline asm
	{  cvt.rn.bf16.f32 %rs357, %f114;}

	// end inline asm
	ld.global.f32 	%f115, [%rd7+12];
	// begin inline asm
	{  cvt.rn.bf16.f32 %rs358, %f115;}

	// end inline asm
	// begin inline asm
	{ mul.bf16 %rs359,%rs357,%rs358; }

	// end inline asm
	// begin inline asm
	{ add.bf16 %rs398,%rs398,%rs359; }

	// end inline asm
$L__BB0_36:
	add.s32 	%r270, %r270, 4;
$L__BB0_37:
	setp.eq.s32 	%p103, %r7, 0;
	@%p103 bra 	$L__BB0_47;
	setp.eq.s32 	%p104, %r7, 1;
	@%p104 bra 	$L__BB0_44;
	add.s32 	%r24, %r5, %r270;
	setp.gt.s32 	%p105, %r24, -1;
	setp.lt.s32 	%p106, %r24, %r64;
	and.pred  	%p107, %p105, %p106;
	and.pred  	%p108, %p1, %p107;
	not.pred 	%p109, %p108;
	@%p109 bra 	$L__BB0_41;
	add.s32 	%r251, %r24, %r15;
	mul.wide.s32 	%rd105, %r251, 4;
	add.s64 	%rd106, %rd2, %rd105;
	ld.global.f32 	%f116, [%rd106];
	// begin inline asm
	{  cvt.rn.bf16.f32 %rs366, %f116;}

	// end inline asm
	add.s32 	%r252, %r270, %r16;
	mul.wide.s32 	%rd107, %r252, 4;
	add.s64 	%rd108, %rd1, %rd107;
	ld.global.f32 	%f117, [%rd108];
	// begin inline asm
	{  cvt.rn.bf16.f32 %rs367, %f117;}

	// end inline asm
	// begin inline asm
	{ mul.bf16 %rs368,%rs366,%rs367; }

	// end inline asm
	// begin inline asm
	{ add.bf16 %rs398,%rs398,%rs368; }

	// end inline asm
$L__BB0_41:
	add.s32 	%r253, %r24, 1;
	setp.gt.s32 	%p110, %r253, -1;
	setp.lt.s32 	%p111, %r253, %r64;
	and.pred  	%p112, %p110, %p111;
	and.pred  	%p113, %p1, %p112;
	not.pred 	%p114, %p113;
	@%p114 bra 	$L__BB0_43;
	add.s32 	%r254, %r5, %r270;
	add.s32 	%r255, %r254, %r15;
	mul.wide.s32 	%rd109, %r255, 4;
	add.s64 	%rd110, %rd2, %rd109;
	ld.global.f32 	%f118, [%rd110+4];
	// begin inline asm
	{  cvt.rn.bf16.f32 %rs374, %f118;}

	// end inline asm
	add.s32 	%r256, %r270, %r16;
	mul.wide.s32 	%rd111, %r256, 4;
	add.s64 	%rd112, %rd1, %rd111;
	ld.global.f32 	%f119, [%rd112+4];
	// begin inline asm
	{  cvt.rn.bf16.f32 %rs375, %f119;}

	// end inline asm
	// begin inline asm
	{ mul.bf16 %rs376,%rs374,%rs375; }

	// end inline asm
	// begin inline asm
	{ add.bf16 %rs398,%rs398,%rs376; }

	// end inline asm
$L__BB0_43:
	add.s32 	%r270, %r270, 2;
$L__BB0_44:
	setp.eq.s32 	%p115, %r9, 0;
	@%p115 bra 	$L__BB0_47;
	add.s32 	%r27, %r5, %r270;
	setp.gt.s32 	%p116, %r27, -1;
	setp.lt.s32 	%p117, %r27, %r64;
	and.pred  	%p118, %p116, %p117;
	and.pred  	%p119, %p1, %p118;
	not.pred 	%p120, %p119;
	@%p120 bra 	$L__BB0_47;
	add.s32 	%r257, %r27, %r15;
	mul.wide.s32 	%rd113, %r257, 4;
	add.s64 	%rd114, %rd2, %rd113;
	ld.global.f32 	%f120, [%rd114];
	// begin inline asm
	{  cvt.rn.bf16.f32 %rs382, %f120;}

	// end inline asm
	add.s32 	%r258, %r270, %r16;
	mul.wide.s32 	%rd115, %r258, 4;
	add.s64 	%rd116, %rd1, %rd115;
	ld.global.f32 	%f121, [%rd116];
	// begin inline asm
	{  cvt.rn.bf16.f32 %rs383, %f121;}

	// end inline asm
	// begin inline asm
	{ mul.bf16 %rs384,%rs382,%rs383; }

	// end inline asm
	// begin inline asm
	{ add.bf16 %rs398,%rs398,%rs384; }

	// end inline asm
$L__BB0_47:
	add.s32 	%r267, %r267, 1;
	setp.ne.s32 	%p121, %r267, %r66;
	@%p121 bra 	$L__BB0_7;
	ld.param.u32 	%r264, [_Z17convolutionKerneliiiiPfiiiS_S_iiii_param_1];
	add.s32 	%r266, %r266, 1;
	setp.ne.s32 	%p122, %r266, %r264;
	@%p122 bra 	$L__BB0_6;
	ld.param.u64 	%rd120, [_Z17convolutionKerneliiiiPfiiiS_S_iiii_param_9];
	mad.lo.s32 	%r259, %r265, %r65, %r3;
	mad.lo.s32 	%r260, %r259, %r72, %r79;
	mad.lo.s32 	%r261, %r260, %r69, %r1;
	cvta.to.global.u64 	%rd117, %rd120;
	mul.wide.s32 	%rd118, %r261, 4;
	add.s64 	%rd119, %rd117, %rd118;
	ld.global.f32 	%f122, [%rd119];
	// begin inline asm
	{  cvt.rn.bf16.f32 %rs390, %f122;}

	// end inline asm
	// begin inline asm
	{ add.bf16 %rs391,%rs390,%rs398; }

	// end inline asm
	// begin inline asm
	{ cvt.f32.bf16 %f123, %rs391;}

	// end inline asm
	st.global.f32 	[%rd119], %f123;
	add.s32 	%r265, %r265, 1;
	setp.eq.s32 	%p123, %r265, %r61;
	@%p123 bra 	$L__BB0_83;
	bra.uni 	$L__BB0_5;
$L__BB0_50:
	and.b32  	%r31, %r61, 7;
	setp.lt.u32 	%p28, %r61, 8;
	mov.b32 	%r274, 0;
	@%p28 bra 	$L__BB0_53;
	and.b32  	%r274, %r61, 2147483640;
	mov.b32 	%r272, 0;
$L__BB0_52:
	.pragma "nounroll";
	mad.lo.s32 	%r180, %r272, %r65, %r3;
	mad.lo.s32 	%r181, %r180, %r72, %r79;
	mad.lo.s32 	%r182, %r181, %r69, %r1;
	mul.wide.s32 	%rd71, %r182, 4;
	add.s64 	%rd72, %rd3, %rd71;
	ld.global.f32 	%f62, [%rd72];
	// begin inline asm
	{  cvt.rn.bf16.f32 %rs192, %f62;}

	// end inline asm
	// begin inline asm
	{ add.bf16 %rs193,%rs192,%rs41; }

	// end inline asm
	// begin inline asm
	{ cvt.f32.bf16 %f63, %rs193;}

	// end inline asm
	st.global.f32 	[%rd72], %f63;
	add.s32 	%r183, %r180, %r65;
	mad.lo.s32 	%r184, %r183, %r72, %r79;
	mad.lo.s32 	%r185, %r184, %r69, %r1;
	mul.wide.s32 	%rd73, %r185, 4;
	add.s64 	%rd74, %rd3, %rd73;
	ld.global.f32 	%f64, [%rd74];
	// begin inline asm
	{  cvt.rn.bf16.f32 %rs197, %f64;}

	// end inline asm
	// begin inline asm
	{ add.bf16 %rs198,%rs197,%rs41; }

	// end inline asm
	// begin inline asm
	{ cvt.f32.bf16 %f65, %rs198;}

	// end inline asm
	st.global.f32 	[%rd74], %f65;
	add.s32 	%r186, %r183, %r65;
	mad.lo.s32 	%r187, %r186, %r72, %r79;
	mad.lo.s32 	%r188, %r187, %r69, %r1;
	mul.wide.s32 	%rd75, %r188, 4;
	add.s64 	%rd76, %rd3, %rd75;
	ld.global.f32 	%f66, [%rd76];
	// begin inline asm
	{  cvt.rn.bf16.f32 %rs202, %f66;}

	// end inline asm
	// begin inline asm
	{ add.bf16 %rs203,%rs202,%rs41; }

	// end inline asm
	// begin inline asm
	{ cvt.f32.bf16 %f67, %rs203;}

	// end inline asm
	st.global.f32 	[%rd76], %f67;
	add.s32 	%r189, %r186, %r65;
	mad.lo.s32 	%r190, %r189, %r72, %r79;
	mad.lo.s32 	%r191, %r190, %r69, %r1;
	mul.wide.s32 	%rd77, %r191, 4;
	add.s64 	%rd78, %rd3, %rd77;
	ld.global.f32 	%f68, [%rd78];
	// begin inline asm
	{  cvt.rn.bf16.f32 %rs207, %f68;}

	// end inline asm
	// begin inline asm
	{ add.bf16 %rs208,%rs207,%rs41; }

	// end inline asm
	// begin inline asm
	{ cvt.f32.bf16 %f69, %rs208;}

	// end inline asm
	st.global.f32 	[%rd78], %f69;
	add.s32 	%r192, %r189, %r65;
	mad.lo.s32 	%r193, %r192, %r72, %r79;
	mad.lo.s32 	%r194, %r193, %r69, %r1;
	mul.wide.s32 	%rd79, %r194, 4;
	add.s64 	%rd80, %rd3, %rd79;
	ld.global.f32 	%f70, [%rd80];
	// begin inline asm
	{  cvt.rn.bf16.f32 %rs212, %f70;}

	// end inline asm
	// begin inline asm
	{ add.bf16 %rs213,%rs212,%rs41; }

	// end inline asm
	// begin inline asm
	{ cvt.f32.bf16 %f71, %rs213;}

	// end inline asm
	st.global.f32 	[%rd80], %f71;
	add.s32 	%r195, %r192, %r65;
	mad.lo.s32 	%r196, %r195, %r72, %r79;
	mad.lo.s32 	%r197, %r196, %r69, %r1;
	mul.wide.s32 	%rd81, %r197, 4;
	add.s64 	%rd82, %rd3, %rd81;
	ld.global.f32 	%f72, [%rd82];
	// begin inline asm
	{  cvt.rn.bf16.f32 %rs217, %f72;}

	// end inline asm
	// begin inline asm
	{ add.bf16 %rs218,%rs217,%rs41; }

	// end inline asm
	// begin inline asm
	{ cvt.f32.bf16 %f73, %rs218;}

	// end inline asm
	st.global.f32 	[%rd82], %f73;
	add.s32 	%r198, %r195, %r65;
	mad.lo.s32 	%r199, %r198, %r72, %r79;
	mad.lo.s32 	%r200, %r199, %r69, %r1;
	mul.wide.s32 	%rd83, %r200, 4;
	add.s64 	%rd84, %rd3, %rd83;
	ld.global.f32 	%f74, [%rd84];
	// begin inline asm
	{  cvt.rn.bf16.f32 %rs222, %f74;}

	// end inline asm
	// begin inline asm
	{ add.bf16 %rs223,%rs222,%rs41; }

	// end inline asm
	// begin inline asm
	{ cvt.f32.bf16 %f75, %rs223;}

	// end inline asm
	st.global.f32 	[%rd84], %f75;
	add.s32 	%r201, %r198, %r65;
	mad.lo.s32 	%r202, %r201, %r72, %r79;
	mad.lo.s32 	%r203, %r202, %r69, %r1;
	mul.wide.s32 	%rd85, %r203, 4;
	add.s64 	%rd86, %rd3, %rd85;
	ld.global.f32 	%f76, [%rd86];
	// begin inline asm
	{  cvt.rn.bf16.f32 %rs227, %f76;}

	// end inline asm
	// begin inline asm
	{ add.bf16 %rs228,%rs227,%rs41; }

	// end inline asm
	// begin inline asm
	{ cvt.f32.bf16 %f77, %rs228;}

	// end inline asm
	st.global.f32 	[%rd86], %f77;
	add.s32 	%r272, %r272, 8;
	setp.ne.s32 	%p29, %r272, %r274;
	@%p29 bra 	$L__BB0_52;
$L__BB0_53:
	setp.eq.s32 	%p30, %r31, 0;
	@%p30 bra 	$L__BB0_83;
	and.b32  	%r36, %r61, 3;
	setp.lt.u32 	%p31, %r31, 4;
	@%p31 bra 	$L__BB0_56;
	mad.lo.s32 	%r204, %r274, %r65, %r3;
	mad.lo.s32 	%r205, %r204, %r72, %r79;
	mad.lo.s32 	%r206, %r205, %r69, %r1;
	mul.wide.s32 	%rd87, %r206, 4;
	add.s64 	%rd88, %rd3, %rd87;
	ld.global.f32 	%f78, [%rd88];
	// begin inline asm
	{  cvt.rn.bf16.f32 %rs232, %f78;}

	// end inline asm
	// begin inline asm
	{ add.bf16 %rs233,%rs232,%rs41; }

	// end inline asm
	// begin inline asm
	{ cvt.f32.bf16 %f79, %rs233;}

	// end inline asm
	st.global.f32 	[%rd88], %f79;
	add.s32 	%r207, %r204, %r65;
	mad.lo.s32 	%r208, %r207, %r72, %r79;
	mad.lo.s32 	%r209, %r208, %r69, %r1;
	mul.wide.s32 	%rd89, %r209, 4;
	add.s64 	%rd90, %rd3, %rd89;
	ld.global.f32 	%f80, [%rd90];
	// begin inline asm
	{  cvt.rn.bf16.f32 %rs237, %f80;}

	// end inline asm
	// begin inline asm
	{ add.bf16 %rs238,%rs237,%rs41; }

	// end inline asm
	// begin inline asm
	{ cvt.f32.bf16 %f81, %rs238;}

	// end inline asm
	st.global.f32 	[%rd90], %f81;
	add.s32 	%r210, %r207, %r65;
	mad.lo.s32 	%r211, %r210, %r72, %r79;
	mad.lo.s32 	%r212, %r211, %r69, %r1;
	mul.wide.s32 	%rd91, %r212, 4;
	add.s64 	%rd92, %rd3, %rd91;
	ld.global.f32 	%f82, [%rd92];
	// begin inline asm
	{  cvt.rn.bf16.f32 %rs242, %f82;}

	// end inline asm
	// begin inline asm
	{ add.bf16 %rs243,%rs242,%rs41; }

	// end inline asm
	// begin inline asm
	{ cvt.f32.bf16 %f83, %rs243;}

	// end inline asm
	st.global.f32 	[%rd92], %f83;
	add.s32 	%r213, %r210, %r65;
	mad.lo.s32 	%r214, %r213, %r72, %r79;
	mad.lo.s32 	%r215, %r214, %r69, %r1;
	mul.wide.s32 	%rd93, %r215, 4;
	add.s64 	%rd94, %rd3, %rd93;
	ld.global.f32 	%f84, [%rd94];
	// begin inline asm
	{  cvt.rn.bf16.f32 %rs247, %f84;}

	// end inline asm
	// begin inline asm
	{ add.bf16 %rs248,%rs247,%rs41; }

	// end inline asm
	// begin inline asm
	{ cvt.f32.bf16 %f85, %rs248;}

	// end inline asm
	st.global.f32 	[%rd94], %f85;
	add.s32 	%r274, %r274, 4;
$L__BB0_56:
	setp.eq.s32 	%p32, %r36, 0;
	@%p32 bra 	$L__BB0_83;
	setp.eq.s32 	%p33, %r36, 1;
	@%p33 bra 	$L__BB0_59;
	mad.lo.s32 	%r216, %r274, %r65, %r3;
	mad.lo.s32 	%r217, %r216, %r72, %r79;
	mad.lo.s32 	%r218, %r217, %r69, %r1;
	mul.wide.s32 	%rd95, %r218, 4;
	add.s64 	%rd96, %rd3, %rd95;
	ld.global.f32 	%f86, [%rd96];
	// begin inline asm
	{  cvt.rn.bf16.f32 %rs252, %f86;}

	// end inline asm
	// begin inline asm
	{ add.bf16 %rs253,%rs252,%rs41; }

	// end inline asm
	// begin inline asm
	{ cvt.f32.bf16 %f87, %rs253;}

	// end inline asm
	st.global.f32 	[%rd96], %f87;
	add.s32 	%r219, %r216, %r65;
	mad.lo.s32 	%r220, %r219, %r72, %r79;
	mad.lo.s32 	%r221, %r220, %r69, %r1;
	mul.wide.s32 	%rd97, %r221, 4;
	add.s64 	%rd98, %rd3, %rd97;
	ld.global.f32 	%f88, [%rd98];
	// begin inline asm
	{  cvt.rn.bf16.f32 %rs257, %f88;}

	// end inline asm
	// begin inline asm
	{ add.bf16 %rs258,%rs257,%rs41; }

	// end inline asm
	// begin inline asm
	{ cvt.f32.bf16 %f89, %rs258;}

	// end inline asm
	st.global.f32 	[%rd98], %f89;
	add.s32 	%r274, %r274, 2;
$L__BB0_59:
	and.b32  	%r222, %r61, 1;
	setp.eq.b32 	%p34, %r222, 1;
	not.pred 	%p35, %p34;
	@%p35 bra 	$L__BB0_83;
	mad.lo.s32 	%r223, %r274, %r65, %r3;
	mad.lo.s32 	%r224, %r223, %r72, %r79;
	mad.lo.s32 	%r225, %r224, %r69, %r1;
	mul.wide.s32 	%rd99, %r225, 4;
	add.s64 	%rd100, %rd3, %rd99;
	ld.global.f32 	%f90, [%rd100];
	// begin inline asm
	{  cvt.rn.bf16.f32 %rs262, %f90;}

	// end inline asm
	// begin inline asm
	{ add.bf16 %rs263,%rs262,%rs41; }

	// end inline asm
	// begin inline asm
	{ cvt.f32.bf16 %f91, %rs263;}

	// end inline asm
	st.global.f32 	[%rd100], %f91;
	bra.uni 	$L__BB0_83;
$L__BB0_61:
	and.b32  	%r41, %r61, 7;
	setp.lt.u32 	%p19, %r61, 8;
	mov.b32 	%r278, 0;
	@%p19 bra 	$L__BB0_64;
	and.b32  	%r278, %r61, 2147483640;
	mov.b32 	%r276, 0;
$L__BB0_63:
	.pragma "nounroll";
	mad.lo.s32 	%r132, %r276, %r65, %r3;
	mad.lo.s32 	%r133, %r132, %r72, %r79;
	mad.lo.s32 	%r134, %r133, %r69, %r1;
	mul.wide.s32 	%rd41, %r134, 4;
	add.s64 	%rd42, %rd3, %rd41;
	ld.global.f32 	%f32, [%rd42];
	// begin inline asm
	{  cvt.rn.bf16.f32 %rs117, %f32;}

	// end inline asm
	// begin inline asm
	{ add.bf16 %rs118,%rs117,%rs41; }

	// end inline asm
	// begin inline asm
	{ cvt.f32.bf16 %f33, %rs118;}

	// end inline asm
	st.global.f32 	[%rd42], %f33;
	add.s32 	%r135, %r132, %r65;
	mad.lo.s32 	%r136, %r135, %r72, %r79;
	mad.lo.s32 	%r137, %r136, %r69, %r1;
	mul.wide.s32 	%rd43, %r137, 4;
	add.s64 	%rd44, %rd3, %rd43;
	ld.global.f32 	%f34, [%rd44];
	// begin inline asm
	{  cvt.rn.bf16.f32 %rs122, %f34;}

	// end inline asm
	// begin inline asm
	{ add.bf16 %rs123,%rs122,%rs41; }

	// end inline asm
	// begin inline asm
	{ cvt.f32.bf16 %f35, %rs123;}

	// end inline asm
	st.global.f32 	[%rd44], %f35;
	add.s32 	%r138, %r135, %r65;
	mad.lo.s32 	%r139, %r138, %r72, %r79;
	mad.lo.s32 	%r140, %r139, %r69, %r1;
	mul.wide.s32 	%rd45, %r140, 4;
	add.s64 	%rd46, %rd3, %rd45;
	ld.global.f32 	%f36, [%rd46];
	// begin inline asm
	{  cvt.rn.bf16.f32 %rs127, %f36;}

	// end inline asm
	// begin inline asm
	{ add.bf16 %rs128,%rs127,%rs41; }

	// end inline asm
	// begin inline asm
	{ cvt.f32.bf16 %f37, %rs128;}

	// end inline asm
	st.global.f32 	[%rd46], %f37;
	add.s32 	%r141, %r138, %r65;
	mad.lo.s32 	%r142, %r141, %r72, %r79;
	mad.lo.s32 	%r143, %r142, %r69, %r1;
	mul.wide.s32 	%rd47, %r143, 4;
	add.s64 	%rd48, %rd3, %rd47;
	ld.global.f32 	%f38, [%rd48];
	// begin inline asm
	{  cvt.rn.bf16.f32 %rs132, %f38;}

	// end inline asm
	// begin inline asm
	{ add.bf16 %rs133,%rs132,%rs41; }

	// end inline asm
	// begin inline asm
	{ cvt.f32.bf16 %f39, %rs133;}

	// end inline asm
	st.global.f32 	[%rd48], %f39;
	add.s32 	%r144, %r141, %r65;
	mad.lo.s32 	%r145, %r144, %r72, %r79;
	mad.lo.s32 	%r146, %r145, %r69, %r1;
	mul.wide.s32 	%rd49, %r146, 4;
	add.s64 	%rd50, %rd3, %rd49;
	ld.global.f32 	%f40, [%rd50];
	// begin inline asm
	{  cvt.rn.bf16.f32 %rs137, %f40;}

	// end inline asm
	// begin inline asm
	{ add.bf16 %rs138,%rs137,%rs41; }

	// end inline asm
	// begin inline asm
	{ cvt.f32.bf16 %f41, %rs138;}

	// end inline asm
	st.global.f32 	[%rd50], %f41;
	add.s32 	%r147, %r144, %r65;
	mad.lo.s32 	%r148, %r147, %r72, %r79;
	mad.lo.s32 	%r149, %r148, %r69, %r1;
	mul.wide.s32 	%rd51, %r149, 4;
	add.s64 	%rd52, %rd3, %rd51;
	ld.global.f32 	%f42, [%rd52];
	// begin inline asm
	{  cvt.rn.bf16.f32 %rs142, %f42;}

	// end inline asm
	// begin inline asm
	{ add.bf16 %rs143,%rs142,%rs41; }

	// end inline asm
	// begin inline asm
	{ cvt.f32.bf16 %f43, %rs143;}

	// end inline asm
	st.global.f32 	[%rd52], %f43;
	add.s32 	%r150, %r147, %r65;
	mad.lo.s32 	%r151, %r150, %r72, %r79;
	mad.lo.s32 	%r152, %r151, %r69, %r1;
	mul.wide.s32 	%rd53, %r152, 4;
	add.s64 	%rd54, %rd3, %rd53;
	ld.global.f32 	%f44, [%rd54];
	// begin inline asm
	{  cvt.rn.bf16.f32 %rs147, %f44;}

	// end inline asm
	// begin inline asm
	{ add.bf16 %rs148,%rs147,%rs41; }

	// end inline asm
	// begin inline asm
	{ cvt.f32.bf16 %f45, %rs148;}

	// end inline asm
	st.global.f32 	[%rd54], %f45;
	add.s32 	%r153, %r150, %r65;
	mad.lo.s32 	%r154, %r153, %r72, %r79;
	mad.lo.s32 	%r155, %r154, %r69, %r1;
	mul.wide.s32 	%rd55, %r155, 4;
	add.s64 	%rd56, %rd3, %rd55;
	ld.global.f32 	%f46, [%rd56];
	// begin inline asm
	{  cvt.rn.bf16.f32 %rs152, %f46;}

	// end inline asm
	// begin inline asm
	{ add.bf16 %rs153,%rs152,%rs41; }

	// end inline asm
	// begin inline asm
	{ cvt.f32.bf16 %f47, %rs153;}

	// end inline asm
	st.global.f32 	[%rd56], %f47;
	add.s32 	%r276, %r276, 8;
	setp.ne.s32 	%p20, %r276, %r278;
	@%p20 bra 	$L__BB0_63;
$L__BB0_64:
	setp.eq.s32 	%p21, %r41, 0;
	@%p21 bra 	$L__BB0_83;
	and.b32  	%r46, %r61, 3;
	setp.lt.u32 	%p22, %r41, 4;
	@%p22 bra 	$L__BB0_67;
	mad.lo.s32 	%r156, %r278, %r65, %r3;
	mad.lo.s32 	%r157, %r156, %r72, %r79;
	mad.lo.s32 	%r158, %r157, %r69, %r1;
	mul.wide.s32 	%rd57, %r158, 4;
	add.s64 	%rd58, %rd3, %rd57;
	ld.global.f32 	%f48, [%rd58];
	// begin inline asm
	{  cvt.rn.bf16.f32 %rs157, %f48;}

	// end inline asm
	// begin inline asm
	{ add.bf16 %rs158,%rs157,%rs41; }

	// end inline asm
	// begin inline asm
	{ cvt.f32.bf16 %f49, %rs158;}

	// end inline asm
	st.global.f32 	[%rd58], %f49;
	add.s32 	%r159, %r156, %r65;
	mad.lo.s32 	%r160, %r159, %r72, %r79;
	mad.lo.s32 	%r161, %r160, %r69, %r1;
	mul.wide.s32 	%rd59, %r161, 4;
	add.s64 	%rd60, %rd3, %rd59;
	ld.global.f32 	%f50, [%rd60];
	// begin inline asm
	{  cvt.rn.bf16.f32 %rs162, %f50;}

	// end inline asm
	// begin inline asm
	{ add.bf16 %rs163,%rs162,%rs41; }

	// end inline asm
	// begin inline asm
	{ cvt.f32.bf16 %f51, %rs163;}

	// end inline asm
	st.global.f32 	[%rd60], %f51;
	add.s32 	%r162, %r159, %r65;
	mad.lo.s32 	%r163, %r162, %r72, %r79;
	mad.lo.s32 	%r164, %r163, %r69, %r1;
	mul.wide.s32 	%rd61, %r164, 4;
	add.s64 	%rd62, %rd3, %rd61;
	ld.global.f32 	%f52, [%rd62];
	// begin inline asm
	{  cvt.rn.bf16.f32 %rs167, %f52;}

	// end inline asm
	// begin inline asm
	{ add.bf16 %rs168,%rs167,%rs41; }

	// end inline asm
	// begin inline asm
	{ cvt.f32.bf16 %f53, %rs168;}

	// end inline asm
	st.global.f32 	[%rd62], %f53;
	add.s32 	%r165, %r162, %r65;
	mad.lo.s32 	%r166, %r165, %r72, %r79;
	mad.lo.s32 	%r167, %r166, %r69, %r1;
	mul.wide.s32 	%rd63, %r167, 4;
	add.s64 	%rd64, %rd3, %rd63;
	ld.global.f32 	%f54, [%rd64];
	// begin inline asm
	{  cvt.rn.bf16.f32 %rs172, %f54;}

	// end inline asm
	// begin inline asm
	{ add.bf16 %rs173,%rs172,%rs41; }

	// end inline asm
	// begin inline asm
	{ cvt.f32.bf16 %f55, %rs173;}

	// end inline asm
	st.global.f32 	[%rd64], %f55;
	add.s32 	%r278, %r278, 4;
$L__BB0_67:
	setp.eq.s32 	%p23, %r46, 0;
	@%p23 bra 	$L__BB0_83;
	setp.eq.s32 	%p24, %r46, 1;
	@%p24 bra 	$L__BB0_70;
	mad.lo.s32 	%r168, %r278, %r65, %r3;
	mad.lo.s32 	%r169, %r168, %r72, %r79;
	mad.lo.s32 	%r170, %r169, %r69, %r1;
	mul.wide.s32 	%rd65, %r170, 4;
	add.s64 	%rd66, %rd3, %rd65;
	ld.global.f32 	%f56, [%rd66];
	// begin inline asm
	{  cvt.rn.bf16.f32 %rs177, %f56;}

	// end inline asm
	// begin inline asm
	{ add.bf16 %rs178,%rs177,%rs41; }

	// end inline asm
	// begin inline asm
	{ cvt.f32.bf16 %f57, %rs178;}

	// end inline asm
	st.global.f32 	[%rd66], %f57;
	add.s32 	%r171, %r168, %r65;
	mad.lo.s32 	%r172, %r171, %r72, %r79;
	mad.lo.s32 	%r173, %r172, %r69, %r1;
	mul.wide.s32 	%rd67, %r173, 4;
	add.s64 	%rd68, %rd3, %rd67;
	ld.global.f32 	%f58, [%rd68];
	// begin inline asm
	{  cvt.rn.bf16.f32 %rs182, %f58;}

	// end inline asm
	// begin inline asm
	{ add.bf16 %rs183,%rs182,%rs41; }

	// end inline asm
	// begin inline asm
	{ cvt.f32.bf16 %f59, %rs183;}

	// end inline asm
	st.global.f32 	[%rd68], %f59;
	add.s32 	%r278, %r278, 2;
$L__BB0_70:
	and.b32  	%r174, %r61, 1;
	setp.eq.b32 	%p25, %r174, 1;
	not.pred 	%p26, %p25;
	@%p26 bra 	$L__BB0_83;
	mad.lo.s32 	%r175, %r278, %r65, %r3;
	mad.lo.s32 	%r176, %r175, %r72, %r79;
	mad.lo.s32 	%r177, %r176, %r69, %r1;
	mul.wide.s32 	%rd69, %r177, 4;
	add.s64 	%rd70, %rd3, %rd69;
	ld.global.f32 	%f60, [%rd70];
	// begin inline asm
	{  cvt.rn.bf16.f32 %rs187, %f60;}

	// end inline asm
	// begin inline asm
	{ add.bf16 %rs188,%rs187,%rs41; }

	// end inline asm
	// begin inline asm
	{ cvt.f32.bf16 %f61, %rs188;}

	// end inline asm
	st.global.f32 	[%rd70], %f61;
	bra.uni 	$L__BB0_83;
$L__BB0_72:
	and.b32  	%r51, %r61, 7;
	setp.lt.u32 	%p10, %r61, 8;
	mov.b32 	%r282, 0;
	@%p10 bra 	$L__BB0_75;
	and.b32  	%r282, %r61, 2147483640;
	mov.b32 	%r280, 0;
$L__BB0_74:
	.pragma "nounroll";
	mad.lo.s32 	%r84, %r280, %r65, %r3;
	mad.lo.s32 	%r85, %r84, %r72, %r79;
	mad.lo.s32 	%r86, %r85, %r69, %r1;
	mul.wide.s32 	%rd11, %r86, 4;
	add.s64 	%rd12, %rd3, %rd11;
	ld.global.f32 	%f2, [%rd12];
	// begin inline asm
	{  cvt.rn.bf16.f32 %rs42, %f2;}

	// end inline asm
	// begin inline asm
	{ add.bf16 %rs43,%rs42,%rs41; }

	// end inline asm
	// begin inline asm
	{ cvt.f32.bf16 %f3, %rs43;}

	// end inline asm
	st.global.f32 	[%rd12], %f3;
	add.s32 	%r87, %r84, %r65;
	mad.lo.s32 	%r88, %r87, %r72, %r79;
	mad.lo.s32 	%r89, %r88, %r69, %r1;
	mul.wide.s32 	%rd13, %r89, 4;
	add.s64 	%rd14, %rd3, %rd13;
	ld.global.f32 	%f4, [%rd14];
	// begin inline asm
	{  cvt.rn.bf16.f32 %rs47, %f4;}

	// end inline asm
	// begin inline asm
	{ add.bf16 %rs48,%rs47,%rs41; }

	// end inline asm
	// begin inline asm
	{ cvt.f32.bf16 %f5, %rs48;}

	// end inline asm
	st.global.f32 	[%rd14], %f5;
	add.s32 	%r90, %r87, %r65;
	mad.lo.s32 	%r91, %r90, %r72, %r79;
	mad.lo.s32 	%r92, %r91, %r69, %r1;
	mul.wide.s32 	%rd15, %r92, 4;
	add.s64 	%rd16, %rd3, %rd15;
	ld.global.f32 	%f6, [%rd16];
	// begin inline asm
	{  cvt.rn.bf16.f32 %rs52, %f6;}

	// end inline asm
	// begin inline asm
	{ add.bf16 %rs53,%rs52,%rs41; }

	// end inline asm
	// begin inline asm
	{ cvt.f32.bf16 %f7, %rs53;}

	// end inline asm
	st.global.f32 	[%rd16], %f7;
	add.s32 	%r93, %r90, %r65;
	mad.lo.s32 	%r94, %r93, %r72, %r79;
	mad.lo.s32 	%r95, %r94, %r69, %r1;
	mul.wide.s32 	%rd17, %r95, 4;
	add.s64 	%rd18, %rd3, %rd17;
	ld.global.f32 	%f8, [%rd18];
	// begin inline asm
	{  cvt.rn.bf16.f32 %rs57, %f8;}

	// end inline asm
	// begin inline asm
	{ add.bf16 %rs58,%rs57,%rs41; }

	// end inline asm
	// begin inline asm
	{ cvt.f32.bf16 %f9, %rs58;}

	// end inline asm
	st.global.f32 	[%rd18], %f9;
	add.s32 	%r96, %r93, %r65;
	mad.lo.s32 	%r97, %r96, %r72, %r79;
	mad.lo.s32 	%r98, %r97, %r69, %r1;
	mul.wide.s32 	%rd19, %r98, 4;
	add.s64 	%rd20, %rd3, %rd19;
	ld.global.f32 	%f10, [%rd20];
	// begin inline asm
	{  cvt.rn.bf16.f32 %rs62, %f10;}

	// end inline asm
	// begin inline asm
	{ add.bf16 %rs63,%rs62,%rs41; }

	// end inline asm
	// begin inline asm
	{ cvt.f32.bf16 %f11, %rs63;}

	// end inline asm
	st.global.f32 	[%rd20], %f11;
	add.s32 	%r99, %r96, %r65;
	mad.lo.s32 	%r100, %r99, %r72, %r79;
	mad.lo.s32 	%r101, %r100, %r69, %r1;
	mul.wide.s32 	%rd21, %r101, 4;
	add.s64 	%rd22, %rd3, %rd21;
	ld.global.f32 	%f12, [%rd22];
	// begin inline asm
	{  cvt.rn.bf16.f32 %rs67, %f12;}

	// end inline asm
	// begin inline asm
	{ add.bf16 %rs68,%rs67,%rs41; }

	// end inline asm
	// begin inline asm
	{ cvt.f32.bf16 %f13, %rs68;}

	// end inline asm
	st.global.f32 	[%rd22], %f13;
	add.s32 	%r102, %r99, %r65;
	mad.lo.s32 	%r103, %r102, %r72, %r79;
	mad.lo.s32 	%r104, %r103, %r69, %r1;
	mul.wide.s32 	%rd23, %r104, 4;
	add.s64 	%rd24, %rd3, %rd23;
	ld.global.f32 	%f14, [%rd24];
	// begin inline asm
	{  cvt.rn.bf16.f32 %rs72, %f14;}

	// end inline asm
	// begin inline asm
	{ add.bf16 %rs73,%rs72,%rs41; }

	// end inline asm
	// begin inline asm
	{ cvt.f32.bf16 %f15, %rs73;}

	// end inline asm
	st.global.f32 	[%rd24], %f15;
	add.s32 	%r105, %r102, %r65;
	mad.lo.s32 	%r106, %r105, %r72, %r79;
	mad.lo.s32 	%r107, %r106, %r69, %r1;
	mul.wide.s32 	%rd25, %r107, 4;
	add.s64 	%rd26, %rd3, %rd25;
	ld.global.f32 	%f16, [%rd26];
	// begin inline asm
	{  cvt.rn.bf16.f32 %rs77, %f16;}

	// end inline asm
	// begin inline asm
	{ add.bf16 %rs78,%rs77,%rs41; }

	// end inline asm
	// begin inline asm
	{ cvt.f32.bf16 %f17, %rs78;}

	// end inline asm
	st.global.f32 	[%rd26], %f17;
	add.s32 	%r280, %r280, 8;
	setp.ne.s32 	%p11, %r280, %r282;
	@%p11 bra 	$L__BB0_74;
$L__BB0_75:
	setp.eq.s32 	%p12, %r51, 0;
	@%p12 bra 	$L__BB0_83;
	and.b32  	%r56, %r61, 3;
	setp.lt.u32 	%p13, %r51, 4;
	@%p13 bra 	$L__BB0_78;
	mad.lo.s32 	%r108, %r282, %r65, %r3;
	mad.lo.s32 	%r109, %r108, %r72, %r79;
	mad.lo.s32 	%r110, %r109, %r69, %r1;
	mul.wide.s32 	%rd27, %r110, 4;
	add.s64 	%rd28, %rd3, %rd27;
	ld.global.f32 	%f18, [%rd28];
	// begin inline asm
	{  cvt.rn.bf16.f32 %rs82, %f18;}

	// end inline asm
	// begin inline asm
	{ add.bf16 %rs83,%rs82,%rs41; }

	// end inline asm
	// begin inline asm
	{ cvt.f32.bf16 %f19, %rs83;}

	// end inline asm
	st.global.f32 	[%rd28], %f19;
	add.s32 	%r111, %r108, %r65;
	mad.lo.s32 	%r112, %r111, %r72, %r79;
	mad.lo.s32 	%r113, %r112, %r69, %r1;
	mul.wide.s32 	%rd29, %r113, 4;
	add.s64 	%rd30, %rd3, %rd29;
	ld.global.f32 	%f20, [%rd30];
	// begin inline asm
	{  cvt.rn.bf16.f32 %rs87, %f20;}

	// end inline asm
	// begin inline asm
	{ add.bf16 %rs88,%rs87,%rs41; }

	// end inline asm
	// begin inline asm
	{ cvt.f32.bf16 %f21, %rs88;}

	// end inline asm
	st.global.f32 	[%rd30], %f21;
	add.s32 	%r114, %r111, %r65;
	mad.lo.s32 	%r115, %r114, %r72, %r79;
	mad.lo.s32 	%r116, %r115, %r69, %r1;
	mul.wide.s32 	%rd31, %r116, 4;
	add.s64 	%rd32, %rd3, %rd31;
	ld.global.f32 	%f22, [%rd32];
	// begin inline asm
	{  cvt.rn.bf16.f32 %rs92, %f22;}

	// end inline asm
	// begin inline asm
	{ add.bf16 %rs93,%rs92,%rs41; }

	// end inline asm
	// begin inline asm
	{ cvt.f32.bf16 %f23, %rs93;}

	// end inline asm
	st.global.f32 	[%rd32], %f23;
	add.s32 	%r117, %r114, %r65;
	mad.lo.s32 	%r118, %r117, %r72, %r79;
	mad.lo.s32 	%r119, %r118, %r69, %r1;
	mul.wide.s32 	%rd33, %r119, 4;
	add.s64 	%rd34, %rd3, %rd33;
	ld.global.f32 	%f24, [%rd34];
	// begin inline asm
	{  cvt.rn.bf16.f32 %rs97, %f24;}

	// end inline asm
	// begin inline asm
	{ add.bf16 %rs98,%rs97,%rs41; }

	// end inline asm
	// begin inline asm
	{ cvt.f32.bf16 %f25, %rs98;}

	// end inline asm
	st.global.f32 	[%rd34], %f25;
	add.s32 	%r282, %r282, 4;
$L__BB0_78:
	setp.eq.s32 	%p14, %r56, 0;
	@%p14 bra 	$L__BB0_83;
	setp.eq.s32 	%p15, %r56, 1;
	@%p15 bra 	$L__BB0_81;
	mad.lo.s32 	%r120, %r282, %r65, %r3;
	mad.lo.s32 	%r121, %r120, %r72, %r79;
	mad.lo.s32 	%r122, %r121, %r69, %r1;
	mul.wide.s32 	%rd35, %r122, 4;
	add.s64 	%rd36, %rd3, %rd35;
	ld.global.f32 	%f26, [%rd36];
	// begin inline asm
	{  cvt.rn.bf16.f32 %rs102, %f26;}

	// end inline asm
	// begin inline asm
	{ add.bf16 %rs103,%rs102,%rs41; }

	// end inline asm
	// begin inline asm
	{ cvt.f32.bf16 %f27, %rs103;}

	// end inline asm
	st.global.f32 	[%rd36], %f27;
	add.s32 	%r123, %r120, %r65;
	mad.lo.s32 	%r124, %r123, %r72, %r79;
	mad.lo.s32 	%r125, %r124, %r69, %r1;
	mul.wide.s32 	%rd37, %r125, 4;
	add.s64 	%rd38, %rd3, %rd37;
	ld.global.f32 	%f28, [%rd38];
	// begin inline asm
	{  cvt.rn.bf16.f32 %rs107, %f28;}

	// end inline asm
	// begin inline asm
	{ add.bf16 %rs108,%rs107,%rs41; }

	// end inline asm
	// begin inline asm
	{ cvt.f32.bf16 %f29, %rs108;}

	// end inline asm
	st.global.f32 	[%rd38], %f29;
	add.s32 	%r282, %r282, 2;
$L__BB0_81:
	and.b32  	%r126, %r61, 1;
	setp.eq.b32 	%p16, %r126, 1;
	not.pred 	%p17, %p16;
	@%p17 bra 	$L__BB0_83;
	mad.lo.s32 	%r127, %r282, %r65, %r3;
	mad.lo.s32 	%r128, %r127, %r72, %r79;
	mad.lo.s32 	%r129, %r128, %r69, %r1;
	mul.wide.s32 	%rd39, %r129, 4;
	add.s64 	%rd40, %rd3, %rd39;
	ld.global.f32 	%f30, [%rd40];
	// begin inline asm
	{  cvt.rn.bf16.f32 %rs112, %f30;}

	// end inline asm
	// begin inline asm
	{ add.bf16 %rs113,%rs112,%rs41; }

	// end inline asm
	// begin inline asm
	{ cvt.f32.bf16 %f31, %rs113;}

	// end inline asm
	st.global.f32 	[%rd40], %f31;
$L__BB0_83:
	ret;

}
	// .globl	_Z20convolutionKernel_WBiiiiPfiiiS_S_S_iiii
.visible .entry _Z20convolutionKernel_WBiiiiPfiiiS_S_S_iiii(
	.param .u32 _Z20convolutionKernel_WBiiiiPfiiiS_S_S_iiii_param_0,
	.param .u32 _Z20convolutionKernel_WBiiiiPfiiiS_S_S_iiii_param_1,
	.param .u32 _Z20convolutionKernel_WBiiiiPfiiiS_S_S_iiii_param_2,
	.param .u32 _Z20convolutionKernel_WBiiiiPfiiiS_S_S_iiii_param_3,
	.param .u64 .ptr .align 1 _Z20convolutionKernel_WBiiiiPfiiiS_S_S_iiii_param_4,
	.param .u32 _Z20convolutionKernel_WBiiiiPfiiiS_S_S_iiii_param_5,
	.param .u32 _Z20convolutionKernel_WBiiiiPfiiiS_S_S_iiii_param_6,
	.param .u32 _Z20convolutionKernel_WBiiiiPfiiiS_S_S_iiii_param_7,
	.param .u64 .ptr .align 1 _Z20convolutionKernel_WBiiiiPfiiiS_S_S_iiii_param_8,
	.param .u64 .ptr .align 1 _Z20convolutionKernel_WBiiiiPfiiiS_S_S_iiii_param_9,
	.param .u64 .ptr .align 1 _Z20convolutionKernel_WBiiiiPfiiiS_S_S_iiii_param_10,
	.param .u32 _Z20convolutionKernel_WBiiiiPfiiiS_S_S_iiii_param_11,
	.param .u32 _Z20convolutionKernel_WBiiiiPfiiiS_S_S_iiii_param_12,
	.param .u32 _Z20convolutionKernel_WBiiiiPfiiiS_S_S_iiii_param_13,
	.param .u32 _Z20convolutionKernel_WBiiiiPfiiiS_S_S_iiii_param_14
)
{
	.reg .pred 	%p<125>;
	.reg .b16 	%rs<419>;
	.reg .b32 	%r<291>;
	.reg .b32 	%f<216>;
	.reg .b64 	%rd<142>;

	ld.param.u32 	%r60, [_Z20convolutionKernel_WBiiiiPfiiiS_S_S_iiii_param_0];
	ld.param.u32 	%r62, [_Z20convolutionKernel_WBiiiiPfiiiS_S_S_iiii_param_2];
	ld.param.u32 	%r63, [_Z20convolutionKernel_WBiiiiPfiiiS_S_S_iiii_param_3];
	ld.param.u64 	%rd9, [_Z20convolutionKernel_WBiiiiPfiiiS_S_S_iiii_param_4];
	ld.param.u32 	%r64, [_Z20convolutionKernel_WBiiiiPfiiiS_S_S_iiii_param_5];
	ld.param.u32 	%r65, [_Z20convolutionKernel_WBiiiiPfiiiS_S_S_iiii_param_6];
	ld.param.u32 	%r66, [_Z20convolutionKernel_WBiiiiPfiiiS_S_S_iiii_param_7];
	ld.param.u64 	%rd10, [_Z20convolutionKernel_WBiiiiPfiiiS_S_S_iiii_param_8];
	ld.param.u64 	%rd8, [_Z20convolutionKernel_WBiiiiPfiiiS_S_S_iiii_param_10];
	ld.param.u32 	%r71, [_Z20convolutionKernel_WBiiiiPfiiiS_S_S_iiii_param_11];
	ld.param.u32 	%r68, [_Z20convolutionKernel_WBiiiiPfiiiS_S_S_iiii_param_12];
	ld.param.u32 	%r69, [_Z20convolutionKernel_WBiiiiPfiiiS_S_S_iiii_param_13];
	ld.param.u32 	%r70, [_Z20convolutionKernel_WBiiiiPfiiiS_S_S_iiii_param_14];
	cvta.to.global.u64 	%rd1, %rd10;
	cvta.to.global.u64 	%rd2, %rd9;
	cvta.to.global.u64 	%rd3, %rd8;
	mov.u32 	%r72, %ctaid.x;
	mov.u32 	%r73, %ntid.x;
	mov.u32 	%r74, %tid.x;
	mad.lo.s32 	%r1, %r72, %r73, %r74;
	mov.u32 	%r75, %ctaid.y;
	mov.u32 	%r76, %ntid.y;
	mov.u32 	%r77, %tid.y;
	mad.lo.s32 	%r78, %r75, %r76, %r77;
	mov.u32 	%r3, %ctaid.z;
	setp.ge.s32 	%p2, %r1, %r68;
	setp.ge.s32 	%p3, %r78, %r71;
	or.pred  	%p4, %p2, %p3;
	setp.ge.s32 	%p5, %r3, %r64;
	or.pred  	%p6, %p5, %p4;
	setp.lt.s32 	%p7, %r60, 1;
	or.pred  	%p8, %p6, %p7;
	@%p8 bra 	$L__BB1_83;
	ld.param.u64 	%rd139, [_Z20convolutionKernel_WBiiiiPfiiiS_S_S_iiii_param_9];
	ld.param.u32 	%r269, [_Z20convolutionKernel_WBiiiiPfiiiS_S_S_iiii_param_1];
	cvta.to.global.u64 	%rd11, %rd139;
	mov.f32 	%f1, 0f00000000;
	// begin inline asm
	{  cvt.rn.bf16.f32 %rs41, %f1;}

	// end inline asm
	setp.lt.s32 	%p9, %r269, 1;
	mul.lo.s32 	%r79, %r70, %r78;
	sub.s32 	%r4, %r79, %r69;
	mul.lo.s32 	%r80, %r70, %r1;
	sub.s32 	%r5, %r80, %r69;
	mul.wide.u32 	%rd12, %r3, 4;
	add.s64 	%rd4, %rd11, %rd12;
	@%p9 bra 	$L__BB1_72;
	setp.lt.s32 	%p18, %r65, 1;
	@%p18 bra 	$L__BB1_61;
	setp.lt.s32 	%p27, %r66, 1;
	@%p27 bra 	$L__BB1_50;
	and.b32  	%r6, %r66, 7;
	and.b32  	%r7, %r66, 3;
	and.b32  	%r8, %r66, 2147483640;
	mov.b32 	%r272, 0;
$L__BB1_5:
	mov.b32 	%r273, 0;
	mov.u16 	%rs398, %rs41;
$L__BB1_6:
	ld.param.u32 	%r270, [_Z20convolutionKernel_WBiiiiPfiiiS_S_S_iiii_param_1];
	mad.lo.s32 	%r228, %r272, %r270, %r273;
	mul.lo.s32 	%r11, %r228, %r62;
	mad.lo.s32 	%r229, %r270, %r3, %r273;
	mul.lo.s32 	%r12, %r229, %r65;
	mov.b32 	%r274, 0;
$L__BB1_7:
	setp.lt.u32 	%p36, %r66, 8;
	add.s32 	%r231, %r4, %r274;
	setp.gt.s32 	%p37, %r231, -1;
	setp.lt.s32 	%p38, %r231, %r62;
	and.pred  	%p1, %p37, %p38;
	add.s32 	%r232, %r11, %r231;
	mul.lo.s32 	%r14, %r232, %r63;
	add.s32 	%r233, %r12, %r274;
	mul.lo.s32 	%r15, %r233, %r66;
	mov.b32 	%r277, 0;
	@%p36 bra 	$L__BB1_26;
	mov.b32 	%r275, 0;
$L__BB1_9:
	.pragma "nounroll";
	add.s32 	%r17, %r5, %r275;
	setp.gt.s32 	%p39, %r17, -1;
	setp.lt.s32 	%p40, %r17, %r63;
	and.pred  	%p41, %p39, %p40;
	and.pred  	%p42, %p1, %p41;
	add.s32 	%r235, %r17, %r14;
	mul.wide.s32 	%rd103, %r235, 4;
	add.s64 	%rd5, %rd2, %rd103;
	add.s32 	%r236, %r275, %r15;
	mul.wide.s32 	%rd104, %r236, 4;
	add.s64 	%rd6, %rd1, %rd104;
	not.pred 	%p43, %p42;
	@%p43 bra 	$L__BB1_11;
	ld.global.f32 	%f182, [%rd5];
	// begin inline asm
	{  cvt.rn.bf16.f32 %rs268, %f182;}

	// end inline asm
	ld.global.f32 	%f183, [%rd6];
	// begin inline asm
	{  cvt.rn.bf16.f32 %rs269, %f183;}

	// end inline asm
	// begin inline asm
	{ mul.bf16 %rs270,%rs268,%rs269; }

	// end inline asm
	// begin inline asm
	{ add.bf16 %rs398,%rs398,%rs270; }

	// end inline asm
$L__BB1_11:
	add.s32 	%r237, %r17, 1;
	setp.gt.s32 	%p44, %r237, -1;
	setp.lt.s32 	%p45, %r237, %r63;
	and.pred  	%p46, %p44, %p45;
	and.pred  	%p47, %p1, %p46;
	not.pred 	%p48, %p47;
	@%p48 bra 	$L__BB1_13;
	ld.global.f32 	%f184, [%rd5+4];
	// begin inline asm
	{  cvt.rn.bf16.f32 %rs276, %f184;}

	// end inline asm
	ld.global.f32 	%f185, [%rd6+4];
	// begin inline asm
	{  cvt.rn.bf16.f32 %rs277, %f185;}

	// end inline asm
	// begin inline asm
	{ mul.bf16 %rs278,%rs276,%rs277; }

	// end inline asm
	// begin inline asm
	{ add.bf16 %rs398,%rs398,%rs278; }

	// end inline asm
$L__BB1_13:
	add.s32 	%r238, %r17, 2;
	setp.gt.s32 	%p49, %r238, -1;
	setp.lt.s32 	%p50, %r238, %r63;
	and.pred  	%p51, %p49, %p50;
	and.pred  	%p52, %p1, %p51;
	not.pred 	%p53, %p52;
	@%p53 bra 	$L__BB1_15;
	ld.global.f32 	%f186, [%rd5+8];
	// begin inline asm
	{  cvt.rn.bf16.f32 %rs284, %f186;}

	// end inline asm
	ld.global.f32 	%f187, [%rd6+8];
	// begin inline asm
	{  cvt.rn.bf16.f32 %rs285, %f187;}

	// end inline asm
	// begin inline asm
	{ mul.bf16 %rs286,%rs284,%rs285; }

	// end inline asm
	// begin inline asm
	{ add.bf16 %rs398,%rs398,%rs286; }

	// end inline asm
$L__BB1_15:
	add.s32 	%r239, %r17, 3;
	setp.gt.s32 	%p54, %r239, -1;
	setp.lt.s32 	%p55, %r239, %r63;
	and.pred  	%p56, %p54, %p55;
	and.pred  	%p57, %p1, %p56;
	not.pred 	%p58, %p57;
	@%p58 bra 	$L__BB1_17;
	ld.global.f32 	%f188, [%rd5+12];
	// begin inline asm
	{  cvt.rn.bf16.f32 %rs292, %f188;}

	// end inline asm
	ld.global.f32 	%f189, [%rd6+12];
	// begin inline asm
	{  cvt.rn.bf16.f32 %rs293, %f189;}

	// end inline asm
	// begin inline asm
	{ mul.bf16 %rs294,%rs292,%rs293; }

	// end inline asm
	// begin inline asm
	{ add.bf16 %rs398,%rs398,%rs294; }

	// end inline asm
$L__BB1_17:
	add.s32 	%r240, %r17, 4;
	setp.gt.s32 	%p59, %r240, -1;
	setp.lt.s32 	%p60, %r240, %r63;
	and.pred  	%p61, %p59, %p60;
	and.pred  	%p62, %p1, %p61;
	not.pred 	%p63, %p62;
	@%p63 bra 	$L__BB1_19;
	ld.global.f32 	%f190, [%rd5+16];
	// begin inline asm
	{  cvt.rn.bf16.f32 %rs300, %f190;}

	// end inline asm
	ld.global.f32 	%f191, [%rd6+16];
	// begin inline asm
	{  cvt.rn.bf16.f32 %rs301, %f191;}

	// end inline asm
	// begin inline asm
	{ mul.bf16 %rs302,%rs300,%rs301; }

	// end inline asm
	// begin inline asm
	{ add.bf16 %rs398,%rs398,%rs302; }

	// end inline asm
$L__BB1_19:
	add.s32 	%r241, %r17, 5;
	setp.gt.s32 	%p64, %r241, -1;
	setp.lt.s32 	%p65, %r241, %r63;
	and.pred  	%p66, %p64, %p65;
	and.pred  	%p67, %p1, %p66;
	not.pred 	%p68, %p67;
	@%p68 bra 	$L__BB1_21;
	ld.global.f32 	%f192, [%rd5+20];
	// begin inline asm
	{  cvt.rn.bf16.f32 %rs308, %f192;}

	// end inline asm
	ld.global.f32 	%f193, [%rd6+20];
	// begin inline asm
	{  cvt.rn.bf16.f32 %rs309, %f193;}

	// end inline asm
	// begin inline asm
	{ mul.bf16 %rs310,%rs308,%rs309; }

	// end inline asm
	// begin inline asm
	{ add.bf16 %rs398,%rs398,%rs310; }

	// end inline asm
$L__BB1_21:
	add.s32 	%r242, %r17, 6;
	setp.gt.s32 	%p69, %r242, -1;
	setp.lt.s32 	%p70, %r242, %r63;
	and.pred  	%p71, %p69, %p70;
	and.pred  	%p72, %p1, %p71;
	not.pred 	%p73, %p72;
	@%p73 bra 	$L__BB1_23;
	ld.global.f32 	%f194, [%rd5+24];
	// begin inline asm
	{  cvt.rn.bf16.f32 %rs316, %f194;}

	// end inline asm
	ld.global.f32 	%f195, [%rd6+24];
	// begin inline asm
	{  cvt.rn.bf16.f32 %rs317, %f195;}

	// end inline asm
	// begin inline asm
	{ mul.bf16 %rs318,%rs316,%rs317; }

	// end inline asm
	// begin inline asm
	{ add.bf16 %rs398,%rs398,%rs318; }

	// end inline asm
$L__BB1_23:
	add.s32 	%r243, %r17, 7;
	setp.gt.s32 	%p74, %r243, -1;
	setp.lt.s32 	%p75, %r243, %r63;
	and.pred  	%p76, %p74, %p75;
	and.pred  	%p77, %p1, %p76;
	not.pred 	%p78, %p77;
	@%p78 bra 	$L__BB1_25;
	ld.global.f32 	%f196, [%rd5+28];
	// begin inline asm
	{  cvt.rn.bf16.f32 %rs324, %f196;}

	// end inline asm
	ld.global.f32 	%f197, [%rd6+28];
	// begin inline asm
	{  cvt.rn.bf16.f32 %rs325, %f197;}

	// end inline asm
	// begin inline asm
	{ mul.bf16 %rs326,%rs324,%rs325; }

	// end inline asm
	// begin inline asm
	{ add.bf16 %rs398,%rs398,%rs326; }

	// end inline asm
$L__BB1_25:
	add.s32 	%r275, %r275, 8;
	setp.ne.s32 	%p79, %r275, %r8;
	mov.u32 	%r277, %r8;
	@%p79 bra 	$L__BB1_9;
$L__BB1_26:
	setp.eq.s32 	%p80, %r6, 0;
	@%p80 bra 	$L__BB1_47;
	add.s32 	%r244, %r6, -1;
	setp.lt.u32 	%p81, %r244, 3;
	@%p81 bra 	$L__BB1_37;
	add.s32 	%r20, %r5, %r277;
	setp.gt.s32 	%p82, %r20, -1;
	setp.lt.s32 	%p83, %r20, %r63;
	and.pred  	%p84, %p82, %p83;
	and.pred  	%p86, %p1, %p84;
	not.pred 	%p87, %p86;
	@%p87 bra 	$L__BB1_30;
	add.s32 	%r245, %r20, %r14;
	mul.wide.s32 	%rd105, %r245, 4;
	add.s64 	%rd106, %rd2, %rd105;
	ld.global.f32 	%f198, [%rd106];
	// begin inline asm
	{  cvt.rn.bf16.f32 %rs333, %f198;}

	// end inline asm
	add.s32 	%r246, %r277, %r15;
	mul.wide.s32 	%rd107, %r246, 4;
	add.s64 	%rd108, %rd1, %rd107;
	ld.global.f32 	%f199, [%rd108];
	// begin inline asm
	{  cvt.rn.bf16.f32 %rs334, %f199;}

	// end inline asm
	// begin inline asm
	{ mul.bf16 %rs335,%rs333,%rs334; }

	// end inline asm
	// begin inline asm
	{ add.bf16 %rs398,%rs398,%rs335; }

	// end inline asm
$L__BB1_30:
	add.s32 	%r247, %r20, 1;
	setp.gt.s32 	%p88, %r247, -1;
	setp.lt.s32 	%p89, %r247, %r63;
	and.pred  	%p90, %p88, %p89;
	and.pred  	%p91, %p1, %p90;
	not.pred 	%p92, %p91;
	@%p92 bra 	$L__BB1_32;
	add.s32 	%r248, %r20, %r14;
	mul.wide.s32 	%rd109, %r248, 4;
	add.s64 	%rd110, %rd2, %rd109;
	ld.global.f32 	%f200, [%rd110+4];
	// begin inline asm
	{  cvt.rn.bf16.f32 %rs341, %f200;}

	// end inline asm
	add.s32 	%r249, %r277, %r15;
	mul.wide.s32 	%rd111, %r249, 4;
	add.s64 	%rd112, %rd1, %rd111;
	ld.global.f32 	%f201, [%rd112+4];
	// begin inline asm
	{  cvt.rn.bf16.f32 %rs342, %f201;}

	// end inline asm
	// begin inline asm
	{ mul.bf16 %rs343,%rs341,%rs342; }

	// end inline asm
	// begin inline asm
	{ add.bf16 %rs398,%rs398,%rs343; }

	// end inline asm
$L__BB1_32:
	add.s32 	%r250, %r20, 2;
	setp.gt.s32 	%p93, %r250, -1;
	setp.lt.s32 	%p94, %r250, %r63;
	and.pred  	%p95, %p93, %p94;
	and.pred  	%p96, %p1, %p95;
	not.pred 	%p97, %p96;
	@%p97 bra 	$L__BB1_34;
	add.s32 	%r251, %r20, %r14;
	mul.wide.s32 	%rd113, %r251, 4;
	add.s64 	%rd114, %rd2, %rd113;
	ld.global.f32 	%f202, [%rd114+8];
	// begin inline asm
	{  cvt.rn.bf16.f32 %rs349, %f202;}

	// end inline asm
	add.s32 	%r252, %r277, %r15;
	mul.wide.s32 	%rd115, %r252, 4;
	add.s64 	%rd116, %rd1, %rd115;
	ld.global.f32 	%f203, [%rd116+8];
	// begin inline asm
	{  cvt.rn.bf16.f32 %rs350, %f203;}

	// end inline asm
	// begin inline asm
	{ mul.bf16 %rs351,%rs349,%rs350; }

	// end inline asm
	// begin inline asm
	{ add.bf16 %rs398,%rs398,%rs351; }

	// end inline asm
$L__BB1_34:
	add.s32 	%r253, %r20, 3;
	setp.gt.s32 	%p98, %r253, -1;
	setp.lt.s32 	%p99, %r253, %r63;
	and.pred  	%p100, %p98, %p99;
	and.pred  	%p101, %p1, %p100;
	not.pred 	%p102, %p101;
	@%p102 bra 	$L__BB1_36;
	add.s32 	%r254, %r5, %r277;
	add.s32 	%r255, %r254, %r14;
	mul.wide.s32 	%rd117, %r255, 4;
	add.s64 	%rd118, %rd2, %rd117;
	ld.global.f32 	%f204, [%rd118+12];
	// begin inline asm
	{  cvt.rn.bf16.f32 %rs357, %f204;}

	// end inline asm
	add.s32 	%r256, %r277, %r15;
	mul.wide.s32 	%rd119, %r256, 4;
	add.s64 	%rd120, %rd1, %rd119;
	ld.global.f32 	%f205, [%rd120+12];
	// begin inline asm
	{  cvt.rn.bf16.f32 %rs358, %f205;}

	// end inline asm
	// begin inline asm
	{ mul.bf16 %rs359,%rs357,%rs358; }

	// end inline asm
	// begin inline asm
	{ add.bf16 %rs398,%rs398,%rs359; }

	// end inline asm
$L__BB1_36:
	add.s32 	%r277, %r277, 4;
$L__BB1_37:
	setp.eq.s32 	%p103, %r7, 0;
	@%p103 bra 	$L__BB1_47;
	setp.eq.s32 	%p104, %r7, 1;
	@%p104 bra 	$L__BB1_44;
	add.s32 	%r23, %r5, %r277;
	setp.gt.s32 	%p105, %r23, -1;
	setp.lt.s32 	%p106, %r23, %r63;
	and.pred  	%p107, %p105, %p106;
	and.pred  	%p108, %p1, %p107;
	not.pred 	%p109, %p108;
	@%p109 bra 	$L__BB1_41;
	add.s32 	%r257, %r23, %r14;
	mul.wide.s32 	%rd121, %r257, 4;
	add.s64 	%rd122, %rd2, %rd121;
	ld.global.f32 	%f206, [%rd122];
	// begin inline asm
	{  cvt.rn.bf16.f32 %rs366, %f206;}

	// end inline asm
	add.s32 	%r258, %r277, %r15;
	mul.wide.s32 	%rd123, %r258, 4;
	add.s64 	%rd124, %rd1, %rd123;
	ld.global.f32 	%f207, [%rd124];
	// begin inline asm
	{  cvt.rn.bf16.f32 %rs367, %f207;}

	// end inline asm
	// begin inline asm
	{ mul.bf16 %rs368,%rs366,%rs367; }

	// end inline asm
	// begin inline asm
	{ add.bf16 %rs398,%rs398,%rs368; }

	// end inline asm
$L__BB1_41:
	add.s32 	%r259, %r23, 1;
	setp.gt.s32 	%p110, %r259, -1;
	setp.lt.s32 	%p111, %r259, %r63;
	and.pred  	%p112, %p110, %p111;
	and.pred  	%p113, %p1, %p112;
	not.pred 	%p114, %p113;
	@%p114 bra 	$L__BB1_43;
	add.s32 	%r260, %r5, %r277;
	add.s32 	%r261, %r260, %r14;
	mul.wide.s32 	%rd125, %r261, 4;
	add.s64 	%rd126, %rd2, %rd125;
	ld.global.f32 	%f208, [%rd126+4];
	// begin inline asm
	{  cvt.rn.bf16.f32 %rs374, %f208;}

	// end inline asm
	add.s32 	%r262, %r277, %r15;
	mul.wide.s32 	%rd127, %r262, 4;
	add.s64 	%rd128, %rd1, %rd127;
	ld.global.f32 	%f209, [%rd128+4];
	// begin inline asm
	{  cvt.rn.bf16.f32 %rs375, %f209;}

	// end inline asm
	// begin inline asm
	{ mul.bf16 %rs376,%rs374,%rs375; }

	// end inline asm
	// begin inline asm
	{ add.bf16 %rs398,%rs398,%rs376; }

	// end inline asm
$L__BB1_43:
	add.s32 	%r277, %r277, 2;
$L__BB1_44:
	and.b32  	%r263, %r66, 1;
	setp.eq.b32 	%p115, %r263, 1;
	not.pred 	%p116, %p115;
	@%p116 bra 	$L__BB1_47;
	add.s32 	%r26, %r5, %r277;
	setp.gt.s32 	%p117, %r26, -1;
	setp.lt.s32 	%p118, %r26, %r63;
	and.pred  	%p119, %p117, %p118;
	and.pred  	%p120, %p1, %p119;
	not.pred 	%p121, %p120;
	@%p121 bra 	$L__BB1_47;
	add.s32 	%r264, %r26, %r14;
	mul.wide.s32 	%rd129, %r264, 4;
	add.s64 	%rd130, %rd2, %rd129;
	ld.global.f32 	%f210, [%rd130];
	// begin inline asm
	{  cvt.rn.bf16.f32 %rs382, %f210;}

	// end inline asm
	add.s32 	%r265, %r277, %r15;
	mul.wide.s32 	%rd131, %r265, 4;
	add.s64 	%rd132, %rd1, %rd131;
	ld.global.f32 	%f211, [%rd132];
	// begin inline asm
	{  cvt.rn.bf16.f32 %rs383, %f211;}

	// end inline asm
	// begin inline asm
	{ mul.bf16 %rs384,%rs382,%rs383; }

	// end inline asm
	// begin inline asm
	{ add.bf16 %rs398,%rs398,%rs384; }

	// end inline asm
$L__BB1_47:
	add.s32 	%r274, %r274, 1;
	setp.ne.s32 	%p122, %r274, %r65;
	@%p122 bra 	$L__BB1_7;
	ld.param.u32 	%r271, [_Z20convolutionKernel_WBiiiiPfiiiS_S_S_iiii_param_1];
	add.s32 	%r273, %r273, 1;
	setp.ne.s32 	%p123, %r273, %r271;
	@%p123 bra 	$L__BB1_6;
	ld.param.u64 	%rd141, [_Z20convolutionKernel_WBiiiiPfiiiS_S_S_iiii_param_10];
	ld.param.u64 	%rd140, [_Z20convolutionKernel_WBiiiiPfiiiS_S_S_iiii_param_9];
	cvta.to.global.u64 	%rd133, %rd140;
	add.s64 	%rd135, %rd133, %rd12;
	ld.global.f32 	%f212, [%rd135];
	// begin inline asm
	{  cvt.rn.bf16.f32 %rs390, %f212;}

	// end inline asm
	// begin inline asm
	{ add.bf16 %rs391,%rs398,%rs390; }

	// end inline asm
	// begin inline asm
	{ cvt.f32.bf16 %f213, %rs391;}

	// end inline asm
	mad.lo.s32 	%r266, %r272, %r64, %r3;
	mad.lo.s32 	%r267, %r266, %r71, %r78;
	mad.lo.s32 	%r268, %r267, %r68, %r1;
	cvta.to.global.u64 	%rd136, %rd141;
	mul.wide.s32 	%rd137, %r268, 4;
	add.s64 	%rd138, %rd136, %rd137;
	ld.global.f32 	%f214, [%rd138];
	add.f32 	%f215, %f213, %f214;
	st.global.f32 	[%rd138], %f215;
	add.s32 	%r272, %r272, 1;
	setp.eq.s32 	%p124, %r272, %r60;
	@%p124 bra 	$L__BB1_83;
	bra.uni 	$L__BB1_5;
$L__BB1_50:
	and.b32  	%r30, %r60, 7;
	setp.lt.u32 	%p28, %r60, 8;
	mov.b32 	%r281, 0;
	@%p28 bra 	$L__BB1_53;
	and.b32  	%r281, %r60, 2147483640;
	mov.b32 	%r279, 0;
$L__BB1_52:
	.pragma "nounroll";
	ld.global.f32 	%f122, [%rd4];
	// begin inline asm
	{  cvt.rn.bf16.f32 %rs192, %f122;}

	// end inline asm
	// begin inline asm
	{ add.bf16 %rs193,%rs41,%rs192; }

	// end inline asm
	// begin inline asm
	{ cvt.f32.bf16 %f123, %rs193;}

	// end inline asm
	mad.lo.s32 	%r179, %r279, %r64, %r3;
	mad.lo.s32 	%r180, %r179, %r71, %r78;
	mad.lo.s32 	%r181, %r180, %r68, %r1;
	mul.wide.s32 	%rd73, %r181, 4;
	add.s64 	%rd74, %rd3, %rd73;
	ld.global.f32 	%f138, [%rd74];
	add.f32 	%f139, %f123, %f138;
	st.global.f32 	[%rd74], %f139;
	ld.global.f32 	%f124, [%rd4];
	// begin inline asm
	{  cvt.rn.bf16.f32 %rs197, %f124;}

	// end inline asm
	// begin inline asm
	{ add.bf16 %rs198,%rs41,%rs197; }

	// end inline asm
	// begin inline asm
	{ cvt.f32.bf16 %f125, %rs198;}

	// end inline asm
	add.s32 	%r182, %r179, %r64;
	mad.lo.s32 	%r183, %r182, %r71, %r78;
	mad.lo.s32 	%r184, %r183, %r68, %r1;
	mul.wide.s32 	%rd75, %r184, 4;
	add.s64 	%rd76, %rd3, %rd75;
	ld.global.f32 	%f140, [%rd76];
	add.f32 	%f141, %f125, %f140;
	st.global.f32 	[%rd76], %f141;
	ld.global.f32 	%f126, [%rd4];
	// begin inline asm
	{  cvt.rn.bf16.f32 %rs202, %f126;}

	// end inline asm
	// begin inline asm
	{ add.bf16 %rs203,%rs41,%rs202; }

	// end inline asm
	// begin inline asm
	{ cvt.f32.bf16 %f127, %rs203;}

	// end inline asm
	add.s32 	%r185, %r182, %r64;
	mad.lo.s32 	%r186, %r185, %r71, %r78;
	mad.lo.s32 	%r187, %r186, %r68, %r1;
	mul.wide.s32 	%rd77, %r187, 4;
	add.s64 	%rd78, %rd3, %rd77;
	ld.global.f32 	%f142, [%rd78];
	add.f32 	%f143, %f127, %f142;
	st.global.f32 	[%rd78], %f143;
	ld.global.f32 	%f128, [%rd4];
	// begin inline asm
	{  cvt.rn.bf16.f32 %rs207, %f128;}

	// end inline asm
	// begin inline asm
	{ add.bf16 %rs208,%rs41,%rs207; }

	// end inline asm
	// begin inline asm
	{ cvt.f32.bf16 %f129, %rs208;}

	// end inline asm
	add.s32 	%r188, %r185, %r64;
	mad.lo.s32 	%r189, %r188, %r71, %r78;
	mad.lo.s32 	%r190, %r189, %r68, %r1;
	mul.wide.s32 	%rd79, %r190, 4;
	add.s64 	%rd80, %rd3, %rd79;
	ld.global.f32 	%f144, [%rd80];
	add.f32 	%f145, %f129, %f144;
	st.global.f32 	[%rd80], %f145;
	ld.global.f32 	%f130, [%rd4];
	// begin inline asm
	{  cvt.rn.bf16.f32 %rs212, %f130;}

	// end inline asm
	// begin inline asm
	{ add.bf16 %rs213,%rs41,%rs212; }

	// end inline asm
	// begin inline asm
	{ cvt.f32.bf16 %f131, %rs213;}

	// end inline asm
	add.s32 	%r191, %r188, %r64;
	mad.lo.s32 	%r192, %r191, %r71, %r78;
	mad.lo.s32 	%r193, %r192, %r68, %r1;
	mul.wide.s32 	%rd81, %r193, 4;
	add.s64 	%rd82, %rd3, %rd81;
	ld.global.f32 	%f146, [%rd82];
	add.f32 	%f147, %f131, %f146;
	st.global.f32 	[%rd82], %f147;
	ld.global.f32 	%f132, [%rd4];
	// begin inline asm
	{  cvt.rn.bf16.f32 %rs217, %f132;}

	// end inline asm
	// begin inline asm
	{ add.bf16 %rs218,%rs41,%rs217; }

	// end inline asm
	// begin inline asm
	{ cvt.f32.bf16 %f133, %rs218;}

	// end inline asm
	add.s32 	%r194, %r191, %r64;
	mad.lo.s32 	%r195, %r194, %r71, %r78;
	mad.lo.s32 	%r196, %r195, %r68, %r1;
	mul.wide.s32 	%rd83, %r196, 4;
	add.s64 	%rd84, %rd3, %rd83;
	ld.global.f32 	%f148, [%rd84];
	add.f32 	%f149, %f133, %f148;
	st.global.f32 	[%rd84], %f149;
	ld.global.f32 	%f134, [%rd4];
	// begin inline asm
	{  cvt.rn.bf16.f32 %rs222, %f134;}

	// end inline asm
	// begin inline asm
	{ add.bf16 %rs223,%rs41,%rs222; }

	// end inline asm
	// begin inline asm
	{ cvt.f32.bf16 %f135, %rs223;}

	// end inline asm
	add.s32 	%r197, %r194, %r64;
	mad.lo.s32 	%r198, %r197, %r71, %r78;
	mad.lo.s32 	%r199, %r198, %r68, %r1;
	mul.wide.s32 	%rd85, %r199, 4;
	add.s64 	%rd86, %rd3, %rd85;
	ld.global.f32 	%f150, [%rd86];
	add.f32 	%f151, %f135, %f150;
	st.global.f32 	[%rd86], %f151;
	ld.global.f32 	%f136, [%rd4];
	// begin inline asm
	{  cvt.rn.bf16.f32 %rs227, %f136;}

	// end inline asm
	// begin inline asm
	{ add.bf16 %rs228,%rs41,%rs227; }

	// end inline asm
	// begin inline asm
	{ cvt.f32.bf16 %f137, %rs228;}

	// end inline asm
	add.s32 	%r200, %r197, %r64;
	mad.lo.s32 	%r201, %r200, %r71, %r78;
	mad.lo.s32 	%r202, %r201, %r68, %r1;
	mul.wide.s32 	%rd87, %r202, 4;
	add.s64 	%rd88, %rd3, %rd87;
	ld.global.f32 	%f152, [%rd88];
	add.f32 	%f153, %f137, %f152;
	st.global.f32 	[%rd88], %f153;
	add.s32 	%r279, %r279, 8;
	setp.ne.s32 	%p29, %r279, %r281;
	@%p29 bra 	$L__BB1_52;
$L__BB1_53:
	setp.eq.s32 	%p30, %r30, 0;
	@%p30 bra 	$L__BB1_83;
	and.b32  	%r35, %r60, 3;
	setp.lt.u32 	%p31, %r30, 4;
	@%p31 bra 	$L__BB1_56;
	ld.global.f32 	%f154, [%rd4];
	// begin inline asm
	{  cvt.rn.bf16.f32 %rs232, %f154;}

	// end inline asm
	// begin inline asm
	{ add.bf16 %rs233,%rs41,%rs232; }

	// end inline asm
	// begin inline asm
	{ cvt.f32.bf16 %f155, %rs233;}

	// end inline asm
	mad.lo.s32 	%r203, %r281, %r64, %r3;
	mad.lo.s32 	%r204, %r203, %r71, %r78;
	mad.lo.s32 	%r205, %r204, %r68, %r1;
	mul.wide.s32 	%rd89, %r205, 4;
	add.s64 	%rd90, %rd3, %rd89;
	ld.global.f32 	%f162, [%rd90];
	add.f32 	%f163, %f155, %f162;
	st.global.f32 	[%rd90], %f163;
	ld.global.f32 	%f156, [%rd4];
	// begin inline asm
	{  cvt.rn.bf16.f32 %rs237, %f156;}

	// end inline asm
	// begin inline asm
	{ add.bf16 %rs238,%rs41,%rs237; }

	// end inline asm
	// begin inline asm
	{ cvt.f32.bf16 %f157, %rs238;}

	// end inline asm
	add.s32 	%r206, %r203, %r64;
	mad.lo.s32 	%r207, %r206, %r71, %r78;
	mad.lo.s32 	%r208, %r207, %r68, %r1;
	mul.wide.s32 	%rd91, %r208, 4;
	add.s64 	%rd92, %rd3, %rd91;
	ld.global.f32 	%f164, [%rd92];
	add.f32 	%f165, %f157, %f164;
	st.global.f32 	[%rd92], %f165;
	ld.global.f32 	%f158, [%rd4];
	// begin inline asm
	{  cvt.rn.bf16.f32 %rs242, %f158;}

	// end inline asm
	// begin inline asm
	{ add.bf16 %rs243,%rs41,%rs242; }

	// end inline asm
	// begin inline asm
	{ cvt.f32.bf16 %f159, %rs243;}

	// end inline asm
	add.s32 	%r209, %r206, %r64;
	mad.lo.s32 	%r210, %r209, %r71, %r78;
	mad.lo.s32 	%r211, %r210, %r68, %r1;
	mul.wide.s32 	%rd93, %r211, 4;
	add.s64 	%rd94, %rd3, %rd93;
	ld.global.f32 	%f166, [%rd94];
	add.f32 	%f167, %f159, %f166;
	st.global.f32 	[%rd94], %f167;
	ld.global.f32 	%f160, [%rd4];
	// begin inline asm
	{  cvt.rn.bf16.f32 %rs247, %f160;}

	// end inline asm
	// begin inline asm
	{ add.bf16 %rs248,%rs41,%rs247; }

	// end inline asm
	// begin inline asm
	{ cvt.f32.bf16 %f161, %rs248;}

	// end inline asm
	add.s32 	%r212, %r209, %r64;
	mad.lo.s32 	%r213, %r212, %r71, %r78;
	mad.lo.s32 	%r214, %r213, %r68, %r1;
	mul.wide.s32 	%rd95, %r214, 4;
	add.s64 	%rd96, %rd3, %rd95;
	ld.global.f32 	%f168, [%rd96];
	add.f32 	%f169, %f161, %f168;
	st.global.f32 	[%rd96], %f169;
	add.s32 	%r281, %r281, 4;
$L__BB1_56:
	setp.eq.s32 	%p32, %r35, 0;
	@%p32 bra 	$L__BB1_83;
	setp.eq.s32 	%p33, %r35, 1;
	@%p33 bra 	$L__BB1_59;
	ld.global.f32 	%f170, [%rd4];
	// begin inline asm
	{  cvt.rn.bf16.f32 %rs252, %f170;}

	// end inline asm
	// begin inline asm
	{ add.bf16 %rs253,%rs41,%rs252; }

	// end inline asm
	// begin inline asm
	{ cvt.f32.bf16 %f171, %rs253;}

	// end inline asm
	mad.lo.s32 	%r215, %r281, %r64, %r3;
	mad.lo.s32 	%r216, %r215, %r71, %r78;
	mad.lo.s32 	%r217, %r216, %r68, %r1;
	mul.wide.s32 	%rd97, %r217, 4;
	add.s64 	%rd98, %rd3, %rd97;
	ld.global.f32 	%f174, [%rd98];
	add.f32 	%f175, %f171, %f174;
	st.global.f32 	[%rd98], %f175;
	ld.global.f32 	%f172, [%rd4];
	// begin inline asm
	{  cvt.rn.bf16.f32 %rs257, %f172;}

	// end inline asm
	// begin inline asm
	{ add.bf16 %rs258,%rs41,%rs257; }

	// end inline asm
	// begin inline asm
	{ cvt.f32.bf16 %f173, %rs258;}

	// end inline asm
	add.s32 	%r218, %r215, %r64;
	mad.lo.s32 	%r219, %r218, %r71, %r78;
	mad.lo.s32 	%r220, %r219, %r68, %r1;
	mul.wide.s32 	%rd99, %r220, 4;
	add.s64 	%rd100, %rd3, %rd99;
	ld.global.f32 	%f176, [%rd100];
	add.f32 	%f177, %f173, %f176;
	st.global.f32 	[%rd100], %f177;
	add.s32 	%r281, %r281, 2;
$L__BB1_59:
	and.b32  	%r221, %r60, 1;
	setp.eq.b32 	%p34, %r221, 1;
	not.pred 	%p35, %p34;
	@%p35 bra 	$L__BB1_83;
	ld.global.f32 	%f178, [%rd4];
	// begin inline asm
	{  cvt.rn.bf16.f32 %rs262, %f178;}

	// end inline asm
	// begin inline asm
	{ add.bf16 %rs263,%rs41,%rs262; }

	// end inline asm
	// begin inline asm
	{ cvt.f32.bf16 %f179, %rs263;}

	// end inline asm
	mad.lo.s32 	%r222, %r281, %r64, %r3;
	mad.lo.s32 	%r223, %r222, %r71, %r78;
	mad.lo.s32 	%r224, %r223, %r68, %r1;
	mul.wide.s32 	%rd101, %r224, 4;
	add.s64 	%rd102, %rd3, %rd101;
	ld.global.f32 	%f180, [%rd102];
	add.f32 	%f181, %f179, %f180;
	st.global.f32 	[%rd102], %f181;
	bra.uni 	$L__BB1_83;
$L__BB1_61:
	and.b32  	%r40, %r60, 7;
	setp.lt.u32 	%p19, %r60, 8;
	mov.b32 	%r285, 0;
	@%p19 bra 	$L__BB1_64;
	and.b32  	%r285, %r60, 2147483640;
	mov.b32 	%r283, 0;
$L__BB1_63:
	.pragma "nounroll";
	ld.global.f32 	%f62, [%rd4];
	// begin inline asm
	{  cvt.rn.bf16.f32 %rs117, %f62;}

	// end inline asm
	// begin inline asm
	{ add.bf16 %rs118,%rs41,%rs117; }

	// end inline asm
	// begin inline asm
	{ cvt.f32.bf16 %f63, %rs118;}

	// end inline asm
	mad.lo.s32 	%r131, %r283, %r64, %r3;
	mad.lo.s32 	%r132, %r131, %r71, %r78;
	mad.lo.s32 	%r133, %r132, %r68, %r1;
	mul.wide.s32 	%rd43, %r133, 4;
	add.s64 	%rd44, %rd3, %rd43;
	ld.global.f32 	%f78, [%rd44];
	add.f32 	%f79, %f63, %f78;
	st.global.f32 	[%rd44], %f79;
	ld.global.f32 	%f64, [%rd4];
	// begin inline asm
	{  cvt.rn.bf16.f32 %rs122, %f64;}

	// end inline asm
	// begin inline asm
	{ add.bf16 %rs123,%rs41,%rs122; }

	// end inline asm
	// begin inline asm
	{ cvt.f32.bf16 %f65, %rs123;}

	// end inline asm
	add.s32 	%r134, %r131, %r64;
	mad.lo.s32 	%r135, %r134, %r71, %r78;
	mad.lo.s32 	%r136, %r135, %r68, %r1;
	mul.wide.s32 	%rd45, %r136, 4;
	add.s64 	%rd46, %rd3, %rd45;
	ld.global.f32 	%f80, [%rd46];
	add.f32 	%f81, %f65, %f80;
	st.global.f32 	[%rd46], %f81;
	ld.global.f32 	%f66, [%rd4];
	// begin inline asm
	{  cvt.rn.bf16.f32 %rs127, %f66;}

	// end inline asm
	// begin inline asm
	{ add.bf16 %rs128,%rs41,%rs127; }

	// end inline asm
	// begin inline asm
	{ cvt.f32.bf16 %f67, %rs128;}

	// end inline asm
	add.s32 	%r137, %r134, %r64;
	mad.lo.s32 	%r138, %r137, %r71, %r78;
	mad.lo.s32 	%r139, %r138, %r68, %r1;
	mul.wide.s32 	%rd47, %r139, 4;
	add.s64 	%rd48, %rd3, %rd47;
	ld.global.f32 	%f82, [%rd48];
	add.f32 	%f83, %f67, %f82;
	st.global.f32 	[%rd48], %f83;
	ld.global.f32 	%f68, [%rd4];
	// begin inline asm
	{  cvt.rn.bf16.f32 %rs132, %f68;}

	// end inline asm
	// begin inline asm
	{ add.bf16 %rs133,%rs41,%rs132; }

	// end inline asm
	// begin inline asm
	{ cvt.f32.bf16 %f69, %rs133;}

	// end inline asm
	add.s32 	%r140, %r137, %r64;
	mad.lo.s32 	%r141, %r140, %r71, %r78;
	mad.lo.s32 	%r142, %r141, %r68, %r1;
	mul.wide.s32 	%rd49, %r142, 4;
	add.s64 	%rd50, %rd3, %rd49;
	ld.global.f32 	%f84, [%rd50];
	add.f32 	%f85, %f69, %f84;
	st.global.f32 	[%rd50], %f85;
	ld.global.f32 	%f70, [%rd4];
	// begin inline asm
	{  cvt.rn.bf16.f32 %rs137, %f70;}

	// end inline asm
	// begin inline asm
	{ add.bf16 %rs138,%rs41,%rs137; }

	// end inline asm
	// begin inline asm
	{ cvt.f32.bf16 %f71, %rs138;}

	// end inline asm
	add.s32 	%r143, %r140, %r64;
	mad.lo.s32 	%r144, %r143, %r71, %r78;
	mad.lo.s32 	%r145, %r144, %r68, %r1;
	mul.wide.s32 	%rd51, %r145, 4;
	add.s64 	%rd52, %rd3, %rd51;
	ld.global.f32 	%f86, [%rd52];
	add.f32 	%f87, %f71, %f86;
	st.global.f32 	[%rd52], %f87;
	ld.global.f32 	%f72, [%rd4];
	// begin inline asm
	{  cvt.rn.bf16.f32 %rs142, %f72;}

	// end inline asm
	// begin inline asm
	{ add.bf16 %rs143,%rs41,%rs142; }

	// end inline asm
	// begin inline asm
	{ cvt.f32.bf16 %f73, %rs143;}

	// end inline asm
	add.s32 	%r146, %r143, %r64;
	mad.lo.s32 	%r147, %r146, %r71, %r78;
	mad.lo.s32 	%r148, %r147, %r68, %r1;
	mul.wide.s32 	%rd53, %r148, 4;
	add.s64 	%rd54, %rd3, %rd53;
	ld.global.f32 	%f88, [%rd54];
	add.f32 	%f89, %f73, %f88;
	st.global.f32 	[%rd54], %f89;
	ld.global.f32 	%f74, [%rd4];
	// begin inline asm
	{  cvt.rn.bf16.f32 %rs147, %f74;}

	// end inline asm
	// begin inline asm
	{ add.bf16 %rs148,%rs41,%rs147; }

	// end inline asm
	// begin inline asm
	{ cvt.f32.bf16 %f75, %rs148;}

	// end inline asm
	add.s32 	%r149, %r146, %r64;
	mad.lo.s32 	%r150, %r149, %r71, %r78;
	mad.lo.s32 	%r151, %r150, %r68, %r1;
	mul.wide.s32 	%rd55, %r151, 4;
	add.s64 	%rd56, %rd3, %rd55;
	ld.global.f32 	%f90, [%rd56];
	add.f32 	%f91, %f75, %f90;
	st.global.f32 	[%rd56], %f91;
	ld.global.f32 	%f76, [%rd4];
	// begin inline asm
	{  cvt.rn.bf16.f32 %rs152, %f76;}

	// end inline asm
	// begin inline asm
	{ add.bf16 %rs153,%rs41,%rs152; }

	// end inline asm
	// begin inline asm
	{ cvt.f32.bf16 %f77, %rs153;}

	// end inline asm
	add.s32 	%r152, %r149, %r64;
	mad.lo.s32 	%r153, %r152, %r71, %r78;
	mad.lo.s32 	%r154, %r153, %r68, %r1;
	mul.wide.s32 	%rd57, %r154, 4;
	add.s64 	%rd58, %rd3, %rd57;
	ld.global.f32 	%f92, [%rd58];
	add.f32 	%f93, %f77, %f92;
	st.global.f32 	[%rd58], %f93;
	add.s32 	%r283, %r283, 8;
	setp.ne.s32 	%p20, %r283, %r285;
	@%p20 bra 	$L__BB1_63;
$L__BB1_64:
	setp.eq.s32 	%p21, %r40, 0;
	@%p21 bra 	$L__BB1_83;
	and.b32  	%r45, %r60, 3;
	setp.lt.u32 	%p22, %r40, 4;
	@%p22 bra 	$L__BB1_67;
	ld.global.f32 	%f94, [%rd4];
	// begin inline asm
	{  cvt.rn.bf16.f32 %rs157, %f94;}

	// end inline asm
	// begin inline asm
	{ add.bf16 %rs158,%rs41,%rs157; }

	// end inline asm
	// begin inline asm
	{ cvt.f32.bf16 %f95, %rs158;}

	// end inline asm
	mad.lo.s32 	%r155, %r285, %r64, %r3;
	mad.lo.s32 	%r156, %r155, %r71, %r78;
	mad.lo.s32 	%r157, %r156, %r68, %r1;
	mul.wide.s32 	%rd59, %r157, 4;
	add.s64 	%rd60, %rd3, %rd59;
	ld.global.f32 	%f102, [%rd60];
	add.f32 	%f103, %f95, %f102;
	st.global.f32 	[%rd60], %f103;
	ld.global.f32 	%f96, [%rd4];
	// begin inline asm
	{  cvt.rn.bf16.f32 %rs162, %f96;}

	// end inline asm
	// begin inline asm
	{ add.bf16 %rs163,%rs41,%rs162; }

	// end inline asm
	// begin inline asm
	{ cvt.f32.bf16 %f97, %rs163;}

	// end inline asm
	add.s32 	%r158, %r155, %r64;
	mad.lo.s32 	%r159, %r158, %r71, %r78;
	mad.lo.s32 	%r160, %r159, %r68, %r1;
	mul.wide.s32 	%rd61, %r160, 4;
	add.s64 	%rd62, %rd3, %rd61;
	ld.global.f32 	%f104, [%rd62];
	add.f32 	%f105, %f97, %f104;
	st.global.f32 	[%rd62], %f105;
	ld.global.f32 	%f98, [%rd4];
	// begin inline asm
	{  cvt.rn.bf16.f32 %rs167, %f98;}

	// end inline asm
	// begin inline asm
	{ add.bf16 %rs168,%rs41,%rs167; }

	// end inline asm
	// begin inline asm
	{ cvt.f32.bf16 %f99, %rs168;}

	// end inline asm
	add.s32 	%r161, %r158, %r64;
	mad.lo.s32 	%r162, %r161, %r71, %r78;
	mad.lo.s32 	%r163, %r162, %r68, %r1;
	mul.wide.s32 	%rd63, %r163, 4;
	add.s64 	%rd64, %rd3, %rd63;
	ld.global.f32 	%f106, [%rd64];
	add.f32 	%f107, %f99, %f106;
	st.global.f32 	[%rd64], %f107;
	ld.global.f32 	%f100, [%rd4];
	// begin inline asm
	{  cvt.rn.bf16.f32 %rs172, %f100;}

	// end inline asm
	// begin inline asm
	{ add.bf16 %rs173,%rs41,%rs172; }

	// end inline asm
	// begin inline asm
	{ cvt.f32.bf16 %f101, %rs173;}

	// end inline asm
	add.s32 	%r164, %r161, %r64;
	mad.lo.s32 	%r165, %r164, %r71, %r78;
	mad.lo.s32 	%r166, %r165, %r68, %r1;
	mul.wide.s32 	%rd65, %r166, 4;
	add.s64 	%rd66, %rd3, %rd65;
	ld.global.f32 	%f108, [%rd66];
	add.f32 	%f109, %f101, %f108;
	st.global.f32 	[%rd66], %f109;
	add.s32 	%r285, %r285, 4;
$L__BB1_67:
	setp.eq.s32 	%p23, %r45, 0;
	@%p23 bra 	$L__BB1_83;
	setp.eq.s32 	%p24, %r45, 1;
	@%p24 bra 	$L__BB1_70;
	ld.global.f32 	%f110, [%rd4];
	// begin inline asm
	{  cvt.rn.bf16.f32 %rs177, %f110;}

	// end inline asm
	// begin inline asm
	{ add.bf16 %rs178,%rs41,%rs177; }

	// end inline asm
	// begin inline asm
	{ cvt.f32.bf16 %f111, %rs178;}

	// end inline asm
	mad.lo.s32 	%r167, %r285, %r64, %r3;
	mad.lo.s32 	%r168, %r167, %r71, %r78;
	mad.lo.s32 	%r169, %r168, %r68, %r1;
	mul.wide.s32 	%rd67, %r169, 4;
	add.s64 	%rd68, %rd3, %rd67;
	ld.global.f32 	%f114, [%rd68];
	add.f32 	%f115, %f111, %f114;
	st.global.f32 	[%rd68], %f115;
	ld.global.f32 	%f112, [%rd4];
	// begin inline asm
	{  cvt.rn.bf16.f32 %rs182, %f112;}

	// end inline asm
	// begin inline asm
	{ add.bf16 %rs183,%rs41,%rs182; }

	// end inline asm
	// begin inline asm
	{ cvt.f32.bf16 %f113, %rs183;}

	// end inline asm
	add.s32 	%r170, %r167, %r64;
	mad.lo.s32 	%r171, %r170, %r71, %r78;
	mad.lo.s32 	%r172, %r171, %r68, %r1;
	mul.wide.s32 	%rd69, %r172, 4;
	add.s64 	%rd70, %rd3, %rd69;
	ld.global.f32 	%f116, [%rd70];
	add.f32 	%f117, %f113, %f116;
	st.global.f32 	[%rd70], %f117;
	add.s32 	%r285, %r285, 2;
$L__BB1_70:
	and.b32  	%r173, %r60, 1;
	setp.eq.b32 	%p25, %r173, 1;
	not.pred 	%p26, %p25;
	@%p26 bra 	$L__BB1_83;
	ld.global.f32 	%f118, [%rd4];
	// begin inline asm
	{  cvt.rn.bf16.f32 %rs187, %f118;}

	// end inline asm
	// begin inline asm
	{ add.bf16 %rs188,%rs41,%rs187; }

	// end inline asm
	// begin inline asm
	{ cvt.f32.bf16 %f119, %rs188;}

	// end inline asm
	mad.lo.s32 	%r174, %r285, %r64, %r3;
	mad.lo.s32 	%r175, %r174, %r71, %r78;
	mad.lo.s32 	%r176, %r175, %r68, %r1;
	mul.wide.s32 	%rd71, %r176, 4;
	add.s64 	%rd72, %rd3, %rd71;
	ld.global.f32 	%f120, [%rd72];
	add.f32 	%f121, %f119, %f120;
	st.global.f32 	[%rd72], %f121;
	bra.uni 	$L__BB1_83;
$L__BB1_72:
	and.b32  	%r50, %r60, 7;
	setp.lt.u32 	%p10, %r60, 8;
	mov.b32 	%r289, 0;
	@%p10 bra 	$L__BB1_75;
	and.b32  	%r289, %r60, 2147483640;
	mov.b32 	%r287, 0;
$L__BB1_74:
	.pragma "nounroll";
	ld.global.f32 	%f2, [%rd4];
	// begin inline asm
	{  cvt.rn.bf16.f32 %rs42, %f2;}

	// end inline asm
	// begin inline asm
	{ add.bf16 %rs43,%rs41,%rs42; }

	// end inline asm
	// begin inline asm
	{ cvt.f32.bf16 %f3, %rs43;}

	// end inline asm
	mad.lo.s32 	%r83, %r287, %r64, %r3;
	mad.lo.s32 	%r84, %r83, %r71, %r78;
	mad.lo.s32 	%r85, %r84, %r68, %r1;
	mul.wide.s32 	%rd13, %r85, 4;
	add.s64 	%rd14, %rd3, %rd13;
	ld.global.f32 	%f18, [%rd14];
	add.f32 	%f19, %f3, %f18;
	st.global.f32 	[%rd14], %f19;
	ld.global.f32 	%f4, [%rd4];
	// begin inline asm
	{  cvt.rn.bf16.f32 %rs47, %f4;}

	// end inline asm
	// begin inline asm
	{ add.bf16 %rs48,%rs41,%rs47; }

	// end inline asm
	// begin inline asm
	{ cvt.f32.bf16 %f5, %rs48;}

	// end inline asm
	add.s32 	%r86, %r83, %r64;
	mad.lo.s32 	%r87, %r86, %r71, %r78;
	mad.lo.s32 	%r88, %r87, %r68, %r1;
	mul.wide.s32 	%rd15, %r88, 4;
	add.s64 	%rd16, %rd3, %rd15;
	ld.global.f32 	%f20, [%rd16];
	add.f32 	%f21, %f5, %f20;
	st.global.f32 	[%rd16], %f21;
	ld.global.f32 	%f6, [%rd4];
	// begin inline asm
	{  cvt.rn.bf16.f32 %rs52, %f6;}

	// end inline asm
	// begin inline asm
	{ add.bf16 %rs53,%rs41,%rs52; }

	// end inline asm
	// begin inline asm
	{ cvt.f32.bf16 %f7, %rs53;}

	// end inline asm
	add.s32 	%r89, %r86, %r64;
	mad.lo.s32 	%r90, %r89, %r71, %r78;
	mad.lo.s32 	%r91, %r90, %r68, %r1;
	mul.wide.s32 	%rd17, %r91, 4;
	add.s64 	%rd18, %rd3, %rd17;
	ld.global.f32 	%f22, [%rd18];
	add.f32 	%f23, %f7, %f22;
	st.global.f32 	[%rd18], %f23;
	ld.global.f32 	%f8, [%rd4];
	// begin inline asm
	{  cvt.rn.bf16.f32 %rs57, %f8;}

	// end inline asm
	// begin inline asm
	{ add.bf16 %rs58,%rs41,%rs57; }

	// end inline asm
	// begin inline asm
	{ cvt.f32.bf16 %f9, %rs58;}

	// end inline asm
	add.s32 	%r92, %r89, %r64;
	mad.lo.s32 	%r93, %r92, %r71, %r78;
	mad.lo.s32 	%r94, %r93, %r68, %r1;
	mul.wide.s32 	%rd19, %r94, 4;
	add.s64 	%rd20, %rd3, %rd19;
	ld.global.f32 	%f24, [%rd20];
	add.f32 	%f25, %f9, %f24;
	st.global.f32 	[%rd20], %f25;
	ld.global.f32 	%f10, [%rd4];
	// begin inline asm
	{  cvt.rn.bf16.f32 %rs62, %f10;}

	// end inline asm
	// begin inline asm
	{ add.bf16 %rs63,%rs41,%rs62; }

	// end inline asm
	// begin inline asm
	{ cvt.f32.bf16 %f11, %rs63;}

	// end inline asm
	add.s32 	%r95, %r92, %r64;
	mad.lo.s32 	%r96, %r95, %r71, %r78;
	mad.lo.s32 	%r97, %r96, %r68, %r1;
	mul.wide.s32 	%rd21, %r97, 4;
	add.s64 	%rd22, %rd3, %rd21;
	ld.global.f32 	%f26, [%rd22];
	add.f32 	%f27, %f11, %f26;
	st.global.f32 	[%rd22], %f27;
	ld.global.f32 	%f12, [%rd4];
	// begin inline asm
	{  cvt.rn.bf16.f32 %rs67, %f12;}

	// end inline asm
	// begin inline asm
	{ add.bf16 %rs68,%rs41,%rs67; }

	// end inline asm
	// begin inline asm
	{ cvt.f32.bf16 %f13, %rs68;}

	// end inline asm
	add.s32 	%r98, %r95, %r64;
	mad.lo.s32 	%r99, %r98, %r71, %r78;
	mad.lo.s32 	%r100, %r99, %r68, %r1;
	mul.wide.s32 	%rd23, %r100, 4;
	add.s64 	%rd24, %rd3, %rd23;
	ld.global.f32 	%f28, [%rd24];
	add.f32 	%f29, %f13, %f28;
	st.global.f32 	[%rd24], %f29;
	ld.global.f32 	%f14, [%rd4];
	// begin inline asm
	{  cvt.rn.bf16.f32 %rs72, %f14;}

	// end inline asm
	// begin inline asm
	{ add.bf16 %rs73,%rs41,%rs72; }

	// end inline asm
	// begin inline asm
	{ cvt.f32.bf16 %f15, %rs73;}

	// end inline asm
	add.s32 	%r101, %r98, %r64;
	mad.lo.s32 	%r102, %r101, %r71, %r78;
	mad.lo.s32 	%r103, %r102, %r68, %r1;
	mul.wide.s32 	%rd25, %r103, 4;
	add.s64 	%rd26, %rd3, %rd25;
	ld.global.f32 	%f30, [%rd26];
	add.f32 	%f31, %f15, %f30;
	st.global.f32 	[%rd26], %f31;
	ld.global.f32 	%f16, [%rd4];
	// begin inline asm
	{  cvt.rn.bf16.f32 %rs77, %f16;}

	// end inline asm
	// begin inline asm
	{ add.bf16 %rs78,%rs41,%rs77; }

	// end inline asm
	// begin inline asm
	{ cvt.f32.bf16 %f17, %rs78;}

	// end inline asm
	add.s32 	%r104, %r101, %r64;
	mad.lo.s32 	%r105, %r104, %r71, %r78;
	mad.lo.s32 	%r106, %r105, %r68, %r1;
	mul.wide.s32 	%rd27, %r106, 4;
	add.s64 	%rd28, %rd3, %rd27;
	ld.global.f32 	%f32, [%rd28];
	add.f32 	%f33, %f17, %f32;
	st.global.f32 	[%rd28], %f33;
	add.s32 	%r287, %r287, 8;
	setp.ne.s32 	%p11, %r287, %r289;
	@%p11 bra 	$L__BB1_74;
$L__BB1_75:
	setp.eq.s32 	%p12, %r50, 0;
	@%p12 bra 	$L__BB1_83;
	and.b32  	%r55, %r60, 3;
	setp.lt.u32 	%p13, %r50, 4;
	@%p13 bra 	$L__BB1_78;
	ld.global.f32 	%f34, [%rd4];
	// begin inline asm
	{  cvt.rn.bf16.f32 %rs82, %f34;}

	// end inline asm
	// begin inline asm
	{ add.bf16 %rs83,%rs41,%rs82; }

	// end inline asm
	// begin inline asm
	{ cvt.f32.bf16 %f35, %rs83;}

	// end inline asm
	mad.lo.s32 	%r107, %r289, %r64, %r3;
	mad.lo.s32 	%r108, %r107, %r71, %r78;
	mad.lo.s32 	%r109, %r108, %r68, %r1;
	mul.wide.s32 	%rd29, %r109, 4;
	add.s64 	%rd30, %rd3, %rd29;
	ld.global.f32 	%f42, [%rd30];
	add.f32 	%f43, %f35, %f42;
	st.global.f32 	[%rd30], %f43;
	ld.global.f32 	%f36, [%rd4];
	// begin inline asm
	{  cvt.rn.bf16.f32 %rs87, %f36;}

	// end inline asm
	// begin inline asm
	{ add.bf16 %rs88,%rs41,%rs87; }

	// end inline asm
	// begin inline asm
	{ cvt.f32.bf16 %f37, %rs88;}

	// end inline asm
	add.s32 	%r110, %r107, %r64;
	mad.lo.s32 	%r111, %r110, %r71, %r78;
	mad.lo.s32 	%r112, %r111, %r68, %r1;
	mul.wide.s32 	%rd31, %r112, 4;
	add.s64 	%rd32, %rd3, %rd31;
	ld.global.f32 	%f44, [%rd32];
	add.f32 	%f45, %f37, %f44;
	st.global.f32 	[%rd32], %f45;
	ld.global.f32 	%f38, [%rd4];
	// begin inline asm
	{  cvt.rn.bf16.f32 %rs92, %f38;}

	// end inline asm
	// begin inline asm
	{ add.bf16 %rs93,%rs41,%rs92; }

	// end inline asm
	// begin inline asm
	{ cvt.f32.bf16 %f39, %rs93;}

	// end inline asm
	add.s32 	%r113, %r110, %r64;
	mad.lo.s32 	%r114, %r113, %r71, %r78;
	mad.lo.s32 	%r115, %r114, %r68, %r1;
	mul.wide.s32 	%rd33, %r115, 4;
	add.s64 	%rd34, %rd3, %rd33;
	ld.global.f32 	%f46, [%rd34];
	add.f32 	%f47, %f39, %f46;
	st.global.f32 	[%rd34], %f47;
	ld.global.f32 	%f40, [%rd4];
	// begin inline asm
	{  cvt.rn.bf16.f32 %rs97, %f40;}

	// end inline asm
	// begin inline asm
	{ add.bf16 %rs98,%rs41,%rs97; }

	// end inline asm
	// begin inline asm
	{ cvt.f32.bf16 %f41, %rs98;}

	// end inline asm
	add.s32 	%r116, %r113, %r64;
	mad.lo.s32 	%r117, %r116, %r71, %r78;
	mad.lo.s32 	%r118, %r117, %r68, %r1;
	mul.wide.s32 	%rd35, %r118, 4;
	add.s64 	%rd36, %rd3, %rd35;
	ld.global.f32 	%f48, [%rd36];
	add.f32 	%f49, %f41, %f48;
	st.global.f32 	[%rd36], %f49;
	add.s32 	%r289, %r289, 4;
$L__BB1_78:
	setp.eq.s32 	%p14, %r55, 0;
	@%p14 bra 	$L__BB1_83;
	setp.eq.s32 	%p15, %r55, 1;
	@%p15 bra 	$L__BB1_81;
	ld.global.f32 	%f50, [%rd4];
	// begin inline asm
	{  cvt.rn.bf16.f32 %rs102, %f50;}

	// end inline asm
	// begin inline asm
	{ add.bf16 %rs103,%rs41,%rs102; }

	// end inline asm
	// begin inline asm
	{ cvt.f32.bf16 %f51, %rs103;}

	// end inline asm
	mad.lo.s32 	%r119, %r289, %r64, %r3;
	mad.lo.s32 	%r120, %r119, %r71, %r78;
	mad.lo.s32 	%r121, %r120, %r68, %r1;
	mul.wide.s32 	%rd37, %r121, 4;
	add.s64 	%rd38, %rd3, %rd37;
	ld.global.f32 	%f54, [%rd38];
	add.f32 	%f55, %f51, %f54;
	st.global.f32 	[%rd38], %f55;
	ld.global.f32 	%f52, [%rd4];
	// begin inline asm
	{  cvt.rn.bf16.f32 %rs107, %f52;}

	// end inline asm
	// begin inline asm
	{ add.bf16 %rs108,%rs41,%rs107; }

	// end inline asm
	// begin inline asm
	{ cvt.f32.bf16 %f53, %rs108;}

	// end inline asm
	add.s32 	%r122, %r119, %r64;
	mad.lo.s32 	%r123, %r122, %r71, %r78;
	mad.lo.s32 	%r124, %r123, %r68, %r1;
	mul.wide.s32 	%rd39, %r124, 4;
	add.s64 	%rd40, %rd3, %rd39;
	ld.global.f32 	%f56, [%rd40];
	add.f32 	%f57, %f53, %f56;
	st.global.f32 	[%rd40], %f57;
	add.s32 	%r289, %r289, 2;
$L__BB1_81:
	and.b32  	%r125, %r60, 1;
	setp.eq.b32 	%p16, %r125, 1;
	not.pred 	%p17, %p16;
	@%p17 bra 	$L__BB1_83;
	ld.global.f32 	%f58, [%rd4];
	// begin inline asm
	{  cvt.rn.bf16.f32 %rs112, %f58;}

	// end inline asm
	// begin inline asm
	{ add.bf16 %rs113,%rs41,%rs112; }

	// end inline asm
	// begin inline asm
	{ cvt.f32.bf16 %f59, %rs113;}

	// end inline asm
	mad.lo.s32 	%r126, %r289, %r64, %r3;
	mad.lo.s32 	%r127, %r126, %r71, %r78;
	mad.lo.s32 	%r128, %r127, %r68, %r1;
	mul.wide.s32 	%rd41, %r128, 4;
	add.s64 	%rd42, %rd3, %rd41;
	ld.global.f32 	%f60, [%rd42];
	add.f32 	%f61, %f59, %f60;
	st.global.f32 	[%rd42], %f61;
$L__BB1_83:
	ret;

}
	// .globl	_Z28convolutionBackwardKernel_dwiiiiPfiiiS_S_iiii
.visible .entry _Z28convolutionBackwardKernel_dwiiiiPfiiiS_S_iiii(
	.param .u32 _Z28convolutionBackwardKernel_dwiiiiPfiiiS_S_iiii_param_0,
	.param .u32 _Z28convolutionBackwardKernel_dwiiiiPfiiiS_S_iiii_param_1,
	.param .u32 _Z28convolutionBackwardKernel_dwiiiiPfiiiS_S_iiii_param_2,
	.param .u32 _Z28convolutionBackwardKernel_dwiiiiPfiiiS_S_iiii_param_3,
	.param .u64 .ptr .align 1 _Z28convolutionBackwardKernel_dwiiiiPfiiiS_S_iiii_param_4,
	.param .u32 _Z28convolutionBackwardKernel_dwiiiiPfiiiS_S_iiii_param_5,
	.param .u32 _Z28convolutionBackwardKernel_dwiiiiPfiiiS_S_iiii_param_6,
	.param .u32 _Z28convolutionBackwardKernel_dwiiiiPfiiiS_S_iiii_param_7,
	.param .u64 .ptr .align 1 _Z28convolutionBackwardKernel_dwiiiiPfiiiS_S_iiii_param_8,
	.param .u64 .ptr .align 1 _Z28convolutionBackwardKernel_dwiiiiPfiiiS_S_iiii_param_9,
	.param .u32 _Z28convolutionBackwardKernel_dwiiiiPfiiiS_S_iiii_param_10,
	.param .u32 _Z28convolutionBackwardKernel_dwiiiiPfiiiS_S_iiii_param_11,
	.param .u32 _Z28convolutionBackwardKernel_dwiiiiPfiiiS_S_iiii_param_12,
	.param .u32 _Z28convolutionBackwardKernel_dwiiiiPfiiiS_S_iiii_param_13
)
{
	.reg .pred 	%p<101>;
	.reg .b16 	%rs<192>;
	.reg .b32 	%r<149>;
	.reg .b32 	%f<33>;
	.reg .b64 	%rd<51>;

	ld.param.u32 	%r68, [_Z28convolutionBackwardKernel_dwiiiiPfiiiS_S_iiii_param_1];
	ld.param.u32 	%r70, [_Z28convolutionBackwardKernel_dwiiiiPfiiiS_S_iiii_param_3];
	ld.param.u64 	%rd7, [_Z28convolutionBackwardKernel_dwiiiiPfiiiS_S_iiii_param_4];
	ld.param.u32 	%r71, [_Z28convolutionBackwardKernel_dwiiiiPfiiiS_S_iiii_param_5];
	ld.param.u32 	%r72, [_Z28convolutionBackwardKernel_dwiiiiPfiiiS_S_iiii_param_6];
	ld.param.u32 	%r73, [_Z28convolutionBackwardKernel_dwiiiiPfiiiS_S_iiii_param_7];
	ld.param.u64 	%rd8, [_Z28convolutionBackwardKernel_dwiiiiPfiiiS_S_iiii_param_8];
	ld.param.u32 	%r74, [_Z28convolutionBackwardKernel_dwiiiiPfiiiS_S_iiii_param_10];
	ld.param.u32 	%r75, [_Z28convolutionBackwardKernel_dwiiiiPfiiiS_S_iiii_param_11];
	ld.param.u32 	%r76, [_Z28convolutionBackwardKernel_dwiiiiPfiiiS_S_iiii_param_12];
	cvta.to.global.u64 	%rd1, %rd8;
	cvta.to.global.u64 	%rd2, %rd7;
	mov.u32 	%r1, %ctaid.z;
	mov.u32 	%r2, %ctaid.y;
	mov.u32 	%r78, %ctaid.x;
	mov.u32 	%r79, %ntid.x;
	mov.u32 	%r80, %tid.x;
	mad.lo.s32 	%r3, %r78, %r79, %r80;
	mov.u32 	%r4, %tid.y;
	setp.ge.s32 	%p2, %r1, %r71;
	setp.ge.s32 	%p3, %r2, %r68;
	or.pred  	%p4, %p3, %p2;
	setp.ge.s32 	%p5, %r3, %r72;
	or.pred  	%p6, %p4, %p5;
	setp.ge.s32 	%p7, %r4, %r73;
	or.pred  	%p8, %p6, %p7;
	@%p8 bra 	$L__BB2_48;
	ld.param.u32 	%r125, [_Z28convolutionBackwardKernel_dwiiiiPfiiiS_S_iiii_param_0];
	mov.f32 	%f1, 0f00000000;
	// begin inline asm
	{  cvt.rn.bf16.f32 %rs170, %f1;}

	// end inline asm
	setp.lt.s32 	%p9, %r125, 1;
	@%p9 bra 	$L__BB2_47;
	ld.param.u32 	%r129, [_Z28convolutionBackwardKernel_dwiiiiPfiiiS_S_iiii_param_13];
	sub.s32 	%r5, %r4, %r129;
	min.s32 	%r81, %r74, %r75;
	setp.lt.s32 	%p10, %r81, 1;
	@%p10 bra 	$L__BB2_47;
	ld.param.u32 	%r130, [_Z28convolutionBackwardKernel_dwiiiiPfiiiS_S_iiii_param_13];
	and.b32  	%r6, %r75, 7;
	and.b32  	%r7, %r75, 2147483640;
	shl.b32 	%r8, %r76, 3;
	mad.lo.s32 	%r83, %r76, 6, %r4;
	sub.s32 	%r9, %r83, %r130;
	add.s64 	%rd3, %rd1, 16;
	mov.b32 	%r133, 0;
$L__BB2_4:
	ld.param.u32 	%r127, [_Z28convolutionBackwardKernel_dwiiiiPfiiiS_S_iiii_param_2];
	mad.lo.s32 	%r85, %r133, %r68, %r2;
	mul.lo.s32 	%r11, %r85, %r127;
	mad.lo.s32 	%r86, %r133, %r71, %r1;
	mul.lo.s32 	%r12, %r86, %r74;
	mov.b32 	%r134, 0;
$L__BB2_5:
	ld.param.u32 	%r131, [_Z28convolutionBackwardKernel_dwiiiiPfiiiS_S_iiii_param_13];
	ld.param.u32 	%r128, [_Z28convolutionBackwardKernel_dwiiiiPfiiiS_S_iiii_param_2];
	setp.lt.u32 	%p11, %r75, 8;
	sub.s32 	%r88, %r3, %r131;
	mad.lo.s32 	%r89, %r134, %r76, %r88;
	setp.gt.s32 	%p12, %r89, -1;
	setp.lt.s32 	%p13, %r89, %r128;
	and.pred  	%p1, %p12, %p13;
	add.s32 	%r90, %r11, %r89;
	mul.lo.s32 	%r14, %r90, %r70;
	add.s32 	%r91, %r12, %r134;
	mul.lo.s32 	%r15, %r91, %r75;
	mov.b32 	%r147, 0;
	@%p11 bra 	$L__BB2_24;
	ld.param.u32 	%r132, [_Z28convolutionBackwardKernel_dwiiiiPfiiiS_S_iiii_param_13];
	and.b32  	%r92, %r75, 2147483640;
	neg.s32 	%r145, %r92;
	add.s32 	%r143, %r5, %r14;
	mad.lo.s32 	%r93, %r76, 7, %r4;
	sub.s32 	%r94, %r93, %r132;
	add.s32 	%r142, %r94, %r14;
	add.s32 	%r141, %r9, %r14;
	mad.lo.s32 	%r95, %r76, 5, %r4;
	sub.s32 	%r96, %r95, %r132;
	add.s32 	%r140, %r96, %r14;
	shl.b32 	%r97, %r76, 2;
	add.s32 	%r98, %r4, %r97;
	sub.s32 	%r99, %r98, %r132;
	add.s32 	%r139, %r99, %r14;
	mad.lo.s32 	%r100, %r76, 3, %r4;
	sub.s32 	%r101, %r100, %r132;
	add.s32 	%r138, %r101, %r14;
	add.s32 	%r102, %r4, %r76;
	sub.s32 	%r103, %r102, %r132;
	add.s32 	%r136, %r103, %r14;
	shl.b32 	%r104, %r76, 1;
	add.s32 	%r105, %r4, %r104;
	sub.s32 	%r106, %r105, %r132;
	add.s32 	%r135, %r106, %r14;
	mov.u32 	%r137, %r15;
	mov.u32 	%r144, %r5;
$L__BB2_7:
	.pragma "nounroll";
	mul.wide.s32 	%rd9, %r137, 4;
	add.s64 	%rd4, %rd3, %rd9;
	setp.gt.s32 	%p14, %r144, -1;
	setp.lt.s32 	%p15, %r144, %r70;
	and.pred  	%p16, %p14, %p15;
	and.pred  	%p17, %p1, %p16;
	not.pred 	%p18, %p17;
	@%p18 bra 	$L__BB2_9;
	mul.wide.s32 	%rd10, %r143, 4;
	add.s64 	%rd11, %rd2, %rd10;
	ld.global.f32 	%f2, [%rd11];
	// begin inline asm
	{  cvt.rn.bf16.f32 %rs44, %f2;}

	// end inline asm
	ld.global.f32 	%f3, [%rd4+-16];
	// begin inline asm
	{  cvt.rn.bf16.f32 %rs45, %f3;}

	// end inline asm
	// begin inline asm
	{ mul.bf16 %rs46,%rs44,%rs45; }

	// end inline asm
	// begin inline asm
	{ add.bf16 %rs170,%rs170,%rs46; }

	// end inline asm
$L__BB2_9:
	add.s32 	%r36, %r76, %r144;
	setp.gt.s32 	%p19, %r36, -1;
	setp.lt.s32 	%p20, %r36, %r70;
	and.pred  	%p21, %p19, %p20;
	and.pred  	%p22, %p1, %p21;
	not.pred 	%p23, %p22;
	@%p23 bra 	$L__BB2_11;
	mul.wide.s32 	%rd12, %r136, 4;
	add.s64 	%rd13, %rd2, %rd12;
	ld.global.f32 	%f4, [%rd13];
	// begin inline asm
	{  cvt.rn.bf16.f32 %rs52, %f4;}

	// end inline asm
	ld.global.f32 	%f5, [%rd4+-12];
	// begin inline asm
	{  cvt.rn.bf16.f32 %rs53, %f5;}

	// end inline asm
	// begin inline asm
	{ mul.bf16 %rs54,%rs52,%rs53; }

	// end inline asm
	// begin inline asm
	{ add.bf16 %rs170,%rs170,%rs54; }

	// end inline asm
$L__BB2_11:
	add.s32 	%r37, %r76, %r36;
	setp.gt.s32 	%p24, %r37, -1;
	setp.lt.s32 	%p25, %r37, %r70;
	and.pred  	%p26, %p24, %p25;
	and.pred  	%p27, %p1, %p26;
	not.pred 	%p28, %p27;
	@%p28 bra 	$L__BB2_13;
	mul.wide.s32 	%rd14, %r135, 4;
	add.s64 	%rd15, %rd2, %rd14;
	ld.global.f32 	%f6, [%rd15];
	// begin inline asm
	{  cvt.rn.bf16.f32 %rs60, %f6;}

	// end inline asm
	ld.global.f32 	%f7, [%rd4+-8];
	// begin inline asm
	{  cvt.rn.bf16.f32 %rs61, %f7;}

	// end inline asm
	// begin inline asm
	{ mul.bf16 %rs62,%rs60,%rs61; }

	// end inline asm
	// begin inline asm
	{ add.bf16 %rs170,%rs170,%rs62; }

	// end inline asm
$L__BB2_13:
	add.s32 	%r38, %r76, %r37;
	setp.gt.s32 	%p29, %r38, -1;
	setp.lt.s32 	%p30, %r38, %r70;
	and.pred  	%p31, %p29, %p30;
	and.pred  	%p32, %p1, %p31;
	not.pred 	%p33, %p32;
	@%p33 bra 	$L__BB2_15;
	mul.wide.s32 	%rd16, %r138, 4;
	add.s64 	%rd17, %rd2, %rd16;
	ld.global.f32 	%f8, [%rd17];
	// begin inline asm
	{  cvt.rn.bf16.f32 %rs68, %f8;}

	// end inline asm
	ld.global.f32 	%f9, [%rd4+-4];
	// begin inline asm
	{  cvt.rn.bf16.f32 %rs69, %f9;}

	// end inline asm
	// begin inline asm
	{ mul.bf16 %rs70,%rs68,%rs69; }

	// end inline asm
	// begin inline asm
	{ add.bf16 %rs170,%rs170,%rs70; }

	// end inline asm
$L__BB2_15:
	add.s32 	%r39, %r76, %r38;
	setp.gt.s32 	%p34, %r39, -1;
	setp.lt.s32 	%p35, %r39, %r70;
	and.pred  	%p36, %p34, %p35;
	and.pred  	%p37, %p1, %p36;
	not.pred 	%p38, %p37;
	@%p38 bra 	$L__BB2_17;
	mul.wide.s32 	%rd18, %r139, 4;
	add.s64 	%rd19, %rd2, %rd18;
	ld.global.f32 	%f10, [%rd19];
	// begin inline asm
	{  cvt.rn.bf16.f32 %rs76, %f10;}

	// end inline asm
	ld.global.f32 	%f11, [%rd4];
	// begin inline asm
	{  cvt.rn.bf16.f32 %rs77, %f11;}

	// end inline asm
	// begin inline asm
	{ mul.bf16 %rs78,%rs76,%rs77; }

	// end inline asm
	// begin inline asm
	{ add.bf16 %rs170,%rs170,%rs78; }

	// end inline asm
$L__BB2_17:
	add.s32 	%r40, %r76, %r39;
	setp.gt.s32 	%p39, %r40, -1;
	setp.lt.s32 	%p40, %r40, %r70;
	and.pred  	%p41, %p39, %p40;
	and.pred  	%p42, %p1, %p41;
	not.pred 	%p43, %p42;
	@%p43 bra 	$L__BB2_19;
	mul.wide.s32 	%rd20, %r140, 4;
	add.s64 	%rd21, %rd2, %rd20;
	ld.global.f32 	%f12, [%rd21];
	// begin inline asm
	{  cvt.rn.bf16.f32 %rs84, %f12;}

	// end inline asm
	ld.global.f32 	%f13, [%rd4+4];
	// begin inline asm
	{  cvt.rn.bf16.f32 %rs85, %f13;}

	// end inline asm
	// begin inline asm
	{ mul.bf16 %rs86,%rs84,%rs85; }

	// end inline asm
	// begin inline asm
	{ add.bf16 %rs170,%rs170,%rs86; }

	// end inline asm
$L__BB2_19:
	add.s32 	%r41, %r76, %r40;
	setp.gt.s32 	%p44, %r41, -1;
	setp.lt.s32 	%p45, %r41, %r70;
	and.pred  	%p46, %p44, %p45;
	and.pred  	%p47, %p1, %p46;
	not.pred 	%p48, %p47;
	@%p48 bra 	$L__BB2_21;
	mul.wide.s32 	%rd22, %r141, 4;
	add.s64 	%rd23, %rd2, %rd22;
	ld.global.f32 	%f14, [%rd23];
	// begin inline asm
	{  cvt.rn.bf16.f32 %rs92, %f14;}

	// end inline asm
	ld.global.f32 	%f15, [%rd4+8];
	// begin inline asm
	{  cvt.rn.bf16.f32 %rs93, %f15;}

	// end inline asm
	// begin inline asm
	{ mul.bf16 %rs94,%rs92,%rs93; }

	// end inline asm
	// begin inline asm
	{ add.bf16 %rs170,%rs170,%rs94; }

	// end inline asm
$L__BB2_21:
	add.s32 	%r107, %r76, %r41;
	setp.gt.s32 	%p49, %r107, -1;
	setp.lt.s32 	%p50, %r107, %r70;
	and.pred  	%p51, %p49, %p50;
	and.pred  	%p52, %p1, %p51;
	not.pred 	%p53, %p52;
	@%p53 bra 	$L__BB2_23;
	mul.wide.s32 	%rd24, %r142, 4;
	add.s64 	%rd25, %rd2, %rd24;
	ld.global.f32 	%f16, [%rd25];
	// begin inline asm
	{  cvt.rn.bf16.f32 %rs100, %f16;}

	// end inline asm
	ld.global.f32 	%f17, [%rd4+12];
	// begin inline asm
	{  cvt.rn.bf16.f32 %rs101, %f17;}

	// end inline asm
	// begin inline asm
	{ mul.bf16 %rs102,%rs100,%rs101; }

	// end inline asm
	// begin inline asm
	{ add.bf16 %rs170,%rs170,%rs102; }

	// end inline asm
$L__BB2_23:
	add.s32 	%r145, %r145, 8;
	add.s32 	%r144, %r144, %r8;
	add.s32 	%r143, %r143, %r8;
	add.s32 	%r142, %r142, %r8;
	add.s32 	%r141, %r141, %r8;
	add.s32 	%r140, %r140, %r8;
	add.s32 	%r139, %r139, %r8;
	add.s32 	%r138, %r138, %r8;
	add.s32 	%r137, %r137, 8;
	add.s32 	%r136, %r136, %r8;
	add.s32 	%r135, %r135, %r8;
	setp.ne.s32 	%p54, %r145, 0;
	mov.u32 	%r147, %r7;
	@%p54 bra 	$L__BB2_7;
$L__BB2_24:
	setp.eq.s32 	%p55, %r6, 0;
	@%p55 bra 	$L__BB2_45;
	add.s32 	%r108, %r6, -1;
	setp.lt.u32 	%p56, %r108, 3;
	@%p56 bra 	$L__BB2_35;
	mad.lo.s32 	%r54, %r147, %r76, %r5;
	setp.gt.s32 	%p57, %r54, -1;
	setp.lt.s32 	%p58, %r54, %r70;
	and.pred  	%p59, %p57, %p58;
	and.pred  	%p61, %p1, %p59;
	add.s32 	%r109, %r147, %r15;
	mul.wide.s32 	%rd26, %r109, 4;
	add.s64 	%rd5, %rd1, %rd26;
	not.pred 	%p62, %p61;
	@%p62 bra 	$L__BB2_28;
	add.s32 	%r110, %r54, %r14;
	mul.wide.s32 	%rd27, %r110, 4;
	add.s64 	%rd28, %rd2, %rd27;
	ld.global.f32 	%f18, [%rd28];
	// begin inline asm
	{  cvt.rn.bf16.f32 %rs109, %f18;}

	// end inline asm
	ld.global.f32 	%f19, [%rd5];
	// begin inline asm
	{  cvt.rn.bf16.f32 %rs110, %f19;}

	// end inline asm
	// begin inline asm
	{ mul.bf16 %rs111,%rs109,%rs110; }

	// end inline asm
	// begin inline asm
	{ add.bf16 %rs170,%rs170,%rs111; }

	// end inline asm
$L__BB2_28:
	add.s32 	%r55, %r54, %r76;
	setp.gt.s32 	%p63, %r55, -1;
	setp.lt.s32 	%p64, %r55, %r70;
	and.pred  	%p65, %p63, %p64;
	and.pred  	%p66, %p1, %p65;
	not.pred 	%p67, %p66;
	@%p67 bra 	$L__BB2_30;
	add.s32 	%r111, %r55, %r14;
	mul.wide.s32 	%rd29, %r111, 4;
	add.s64 	%rd30, %rd2, %rd29;
	ld.global.f32 	%f20, [%rd30];
	// begin inline asm
	{  cvt.rn.bf16.f32 %rs117, %f20;}

	// end inline asm
	ld.global.f32 	%f21, [%rd5+4];
	// begin inline asm
	{  cvt.rn.bf16.f32 %rs118, %f21;}

	// end inline asm
	// begin inline asm
	{ mul.bf16 %rs119,%rs117,%rs118; }

	// end inline asm
	// begin inline asm
	{ add.bf16 %rs170,%rs170,%rs119; }

	// end inline asm
$L__BB2_30:
	add.s32 	%r56, %r55, %r76;
	setp.gt.s32 	%p68, %r56, -1;
	setp.lt.s32 	%p69, %r56, %r70;
	and.pred  	%p70, %p68, %p69;
	and.pred  	%p71, %p1, %p70;
	not.pred 	%p72, %p71;
	@%p72 bra 	$L__BB2_32;
	add.s32 	%r112, %r56, %r14;
	mul.wide.s32 	%rd31, %r112, 4;
	add.s64 	%rd32, %rd2, %rd31;
	ld.global.f32 	%f22, [%rd32];
	// begin inline asm
	{  cvt.rn.bf16.f32 %rs125, %f22;}

	// end inline asm
	ld.global.f32 	%f23, [%rd5+8];
	// begin inline asm
	{  cvt.rn.bf16.f32 %rs126, %f23;}

	// end inline asm
	// begin inline asm
	{ mul.bf16 %rs127,%rs125,%rs126; }

	// end inline asm
	// begin inline asm
	{ add.bf16 %rs170,%rs170,%rs127; }

	// end inline asm
$L__BB2_32:
	add.s32 	%r57, %r56, %r76;
	setp.gt.s32 	%p73, %r57, -1;
	setp.lt.s32 	%p74, %r57, %r70;
	and.pred  	%p75, %p73, %p74;
	and.pred  	%p76, %p1, %p75;
	not.pred 	%p77, %p76;
	@%p77 bra 	$L__BB2_34;
	add.s32 	%r113, %r57, %r14;
	mul.wide.s32 	%rd33, %r113, 4;
	add.s64 	%rd34, %rd2, %rd33;
	ld.global.f32 	%f24, [%rd34];
	// begin inline asm
	{  cvt.rn.bf16.f32 %rs133, %f24;}

	// end inline asm
	ld.global.f32 	%f25, [%rd5+12];
	// begin inline asm
	{  cvt.rn.bf16.f32 %rs134, %f25;}

	// end inline asm
	// begin inline asm
	{ mul.bf16 %rs135,%rs133,%rs134; }

	// end inline asm
	// begin inline asm
	{ add.bf16 %rs170,%rs170,%rs135; }

	// end inline asm
$L__BB2_34:
	add.s32 	%r147, %r147, 4;
$L__BB2_35:
	and.b32  	%r114, %r75, 3;
	setp.eq.s32 	%p78, %r114, 0;
	@%p78 bra 	$L__BB2_45;
	setp.eq.s32 	%p79, %r114, 1;
	@%p79 bra 	$L__BB2_42;
	mad.lo.s32 	%r60, %r147, %r76, %r5;
	setp.gt.s32 	%p80, %r60, -1;
	setp.lt.s32 	%p81, %r60, %r70;
	and.pred  	%p82, %p80, %p81;
	and.pred  	%p84, %p1, %p82;
	not.pred 	%p85, %p84;
	@%p85 bra 	$L__BB2_39;
	add.s32 	%r115, %r60, %r14;
	mul.wide.s32 	%rd35, %r115, 4;
	add.s64 	%rd36, %rd2, %rd35;
	ld.global.f32 	%f26, [%rd36];
	// begin inline asm
	{  cvt.rn.bf16.f32 %rs142, %f26;}

	// end inline asm
	add.s32 	%r116, %r147, %r15;
	mul.wide.s32 	%rd37, %r116, 4;
	add.s64 	%rd38, %rd1, %rd37;
	ld.global.f32 	%f27, [%rd38];
	// begin inline asm
	{  cvt.rn.bf16.f32 %rs143, %f27;}

	// end inline asm
	// begin inline asm
	{ mul.bf16 %rs144,%rs142,%rs143; }

	// end inline asm
	// begin inline asm
	{ add.bf16 %rs170,%rs170,%rs144; }

	// end inline asm
$L__BB2_39:
	add.s32 	%r61, %r60, %r76;
	setp.gt.s32 	%p86, %r61, -1;
	setp.lt.s32 	%p87, %r61, %r70;
	and.pred  	%p88, %p86, %p87;
	and.pred  	%p89, %p1, %p88;
	not.pred 	%p90, %p89;
	@%p90 bra 	$L__BB2_41;
	add.s32 	%r117, %r61, %r14;
	mul.wide.s32 	%rd39, %r117, 4;
	add.s64 	%rd40, %rd2, %rd39;
	ld.global.f32 	%f28, [%rd40];
	// begin inline asm
	{  cvt.rn.bf16.f32 %rs150, %f28;}

	// end inline asm
	add.s32 	%r118, %r147, %r15;
	mul.wide.s32 	%rd41, %r118, 4;
	add.s64 	%rd42, %rd1, %rd41;
	ld.global.f32 	%f29, [%rd42+4];
	// begin inline asm
	{  cvt.rn.bf16.f32 %rs151, %f29;}

	// end inline asm
	// begin inline asm
	{ mul.bf16 %rs152,%rs150,%rs151; }

	// end inline asm
	// begin inline asm
	{ add.bf16 %rs170,%rs170,%rs152; }

	// end inline asm
$L__BB2_41:
	add.s32 	%r147, %r147, 2;
$L__BB2_42:
	and.b32  	%r119, %r75, 1;
	setp.eq.b32 	%p91, %r119, 1;
	not.pred 	%p92, %p91;
	@%p92 bra 	$L__BB2_45;
	mad.lo.s32 	%r64, %r147, %r76, %r5;
	setp.gt.s32 	%p93, %r64, -1;
	setp.lt.s32 	%p94, %r64, %r70;
	and.pred  	%p95, %p93, %p94;
	and.pred  	%p97, %p1, %p95;
	not.pred 	%p98, %p97;
	@%p98 bra 	$L__BB2_45;
	add.s32 	%r120, %r64, %r14;
	mul.wide.s32 	%rd43, %r120, 4;
	add.s64 	%rd44, %rd2, %rd43;
	ld.global.f32 	%f30, [%rd44];
	// begin inline asm
	{  cvt.rn.bf16.f32 %rs158, %f30;}

	// end inline asm
	add.s32 	%r121, %r147, %r15;
	mul.wide.s32 	%rd45, %r121, 4;
	add.s64 	%rd46, %rd1, %rd45;
	ld.global.f32 	%f31, [%rd46];
	// begin inline asm
	{  cvt.rn.bf16.f32 %rs159, %f31;}

	// end inline asm
	// begin inline asm
	{ mul.bf16 %rs160,%rs158,%rs159; }

	// end inline asm
	// begin inline asm
	{ add.bf16 %rs170,%rs170,%rs160; }

	// end inline asm
$L__BB2_45:
	add.s32 	%r134, %r134, 1;
	setp.ne.s32 	%p99, %r134, %r74;
	@%p99 bra 	$L__BB2_5;
	ld.param.u32 	%r126, [_Z28convolutionBackwardKernel_dwiiiiPfiiiS_S_iiii_param_0];
	add.s32 	%r133, %r133, 1;
	setp.ne.s32 	%p100, %r133, %r126;
	@%p100 bra 	$L__BB2_4;
$L__BB2_47:
	ld.param.u64 	%rd50, [_Z28convolutionBackwardKernel_dwiiiiPfiiiS_S_iiii_param_9];
	// begin inline asm
	{ cvt.f32.bf16 %f32, %rs170;}

	// end inline asm
	mad.lo.s32 	%r122, %r68, %r1, %r2;
	mad.lo.s32 	%r123, %r122, %r72, %r3;
	mad.lo.s32 	%r124, %r123, %r73, %r4;
	cvta.to.global.u64 	%rd47, %rd50;
	mul.wide.s32 	%rd48, %r124, 4;
	add.s64 	%rd49, %rd47, %rd48;
	st.global.f32 	[%rd49], %f32;
$L__BB2_48:
	ret;

}
	// .globl	_Z28convolutionBackwardKernel_dbiiiiPfS_
.visible .entry _Z28convolutionBackwardKernel_dbiiiiPfS_(
	.param .u32 _Z28convolutionBackwardKernel_dbiiiiPfS__param_0,
	.param .u32 _Z28convolutionBackwardKernel_dbiiiiPfS__param_1,
	.param .u32 _Z28convolutionBackwardKernel_dbiiiiPfS__param_2,
	.param .u32 _Z28convolutionBackwardKernel_dbiiiiPfS__param_3,
	.param .u64 .ptr .align 1 _Z28convolutionBackwardKernel_dbiiiiPfS__param_4,
	.param .u64 .ptr .align 1 _Z28convolutionBackwardKernel_dbiiiiPfS__param_5
)
{
	.reg .pred 	%p<14>;
	.reg .b16 	%rs<158>;
	.reg .b32 	%r<48>;
	.reg .b32 	%f<34>;
	.reg .b64 	%rd<16>;

	ld.param.u32 	%r24, [_Z28convolutionBackwardKernel_dbiiiiPfS__param_0];
	ld.param.u32 	%r25, [_Z28convolutionBackwardKernel_dbiiiiPfS__param_1];
	ld.param.u32 	%r26, [_Z28convolutionBackwardKernel_dbiiiiPfS__param_2];
	ld.param.u32 	%r27, [_Z28convolutionBackwardKernel_dbiiiiPfS__param_3];
	ld.param.u64 	%rd5, [_Z28convolutionBackwardKernel_dbiiiiPfS__param_4];
	ld.param.u64 	%rd4, [_Z28convolutionBackwardKernel_dbiiiiPfS__param_5];
	cvta.to.global.u64 	%rd1, %rd5;
	mov.u32 	%r28, %ctaid.x;
	mov.u32 	%r29, %ntid.x;
	mov.u32 	%r30, %tid.x;
	mad.lo.s32 	%r1, %r28, %r29, %r30;
	setp.ge.s32 	%p1, %r1, %r25;
	@%p1 bra 	$L__BB3_19;
	mov.f32 	%f1, 0f00000000;
	// begin inline asm
	{  cvt.rn.bf16.f32 %rs156, %f1;}

	// end inline asm
	min.s32 	%r31, %r24, %r26;
	min.s32 	%r32, %r31, %r27;
	setp.lt.s32 	%p2, %r32, 1;
	@%p2 bra 	$L__BB3_18;
	and.b32  	%r2, %r27, 15;
	add.s32 	%r3, %r2, -1;
	and.b32  	%r4, %r27, 7;
	add.s32 	%r5, %r4, -1;
	and.b32  	%r6, %r27, 2147483632;
	and.b32  	%r7, %r27, 3;
	neg.s32 	%r8, %r6;
	add.s64 	%rd2, %rd1, 32;
	mov.b32 	%r41, 0;
$L__BB3_3:
	mad.lo.s32 	%r35, %r41, %r25, %r1;
	mul.lo.s32 	%r10, %r35, %r26;
	mov.b32 	%r42, 0;
$L__BB3_4:
	setp.lt.u32 	%p3, %r27, 16;
	add.s32 	%r37, %r10, %r42;
	mul.lo.s32 	%r12, %r37, %r27;
	mov.b32 	%r46, 0;
	mov.u32 	%r43, %r12;
	mov.u32 	%r44, %r8;
	@%p3 bra 	$L__BB3_6;
$L__BB3_5:
	.pragma "nounroll";
	mul.wide.s32 	%rd6, %r43, 4;
	add.s64 	%rd7, %rd2, %rd6;
	ld.global.f32 	%f2, [%rd7+-32];
	// begin inline asm
	{  cvt.rn.bf16.f32 %rs21, %f2;}

	// end inline asm
	// begin inline asm
	{ add.bf16 %rs22,%rs156,%rs21; }

	// end inline asm
	ld.global.f32 	%f3, [%rd7+-28];
	// begin inline asm
	{  cvt.rn.bf16.f32 %rs25, %f3;}

	// end inline asm
	// begin inline asm
	{ add.bf16 %rs26,%rs22,%rs25; }

	// end inline asm
	ld.global.f32 	%f4, [%rd7+-24];
	// begin inline asm
	{  cvt.rn.bf16.f32 %rs29, %f4;}

	// end inline asm
	// begin inline asm
	{ add.bf16 %rs30,%rs26,%rs29; }

	// end inline asm
	ld.global.f32 	%f5, [%rd7+-20];
	// begin inline asm
	{  cvt.rn.bf16.f32 %rs33, %f5;}

	// end inline asm
	// begin inline asm
	{ add.bf16 %rs34,%rs30,%rs33; }

	// end inline asm
	ld.global.f32 	%f6, [%rd7+-16];
	// begin inline asm
	{  cvt.rn.bf16.f32 %rs37, %f6;}

	// end inline asm
	// begin inline asm
	{ add.bf16 %rs38,%rs34,%rs37; }

	// end inline asm
	ld.global.f32 	%f7, [%rd7+-12];
	// begin inline asm
	{  cvt.rn.bf16.f32 %rs41, %f7;}

	// end inline asm
	// begin inline asm
	{ add.bf16 %rs42,%rs38,%rs41; }

	// end inline asm
	ld.global.f32 	%f8, [%rd7+-8];
	// begin inline asm
	{  cvt.rn.bf16.f32 %rs45, %f8;}

	// end inline asm
	// begin inline asm
	{ add.bf16 %rs46,%rs42,%rs45; }

	// end inline asm
	ld.global.f32 	%f9, [%rd7+-4];
	// begin inline asm
	{  cvt.rn.bf16.f32 %rs49, %f9;}

	// end inline asm
	// begin inline asm
	{ add.bf16 %rs50,%rs46,%rs49; }

	// end inline asm
	ld.global.f32 	%f10, [%rd7];
	// begin inline asm
	{  cvt.rn.bf16.f32 %rs53, %f10;}

	// end inline asm
	// begin inline asm
	{ add.bf16 %rs54,%rs50,%rs53; }

	// end inline asm
	ld.global.f32 	%f11, [%rd7+4];
	// begin inline asm
	{  cvt.rn.bf16.f32 %rs57, %f11;}

	// end inline asm
	// begin inline asm
	{ add.bf16 %rs58,%rs54,%rs57; }

	// end inline asm
	ld.global.f32 	%f12, [%rd7+8];
	// begin inline asm
	{  cvt.rn.bf16.f32 %rs61, %f12;}

	// end inline asm
	// begin inline asm
	{ add.bf16 %rs62,%rs58,%rs61; }

	// end inline asm
	ld.global.f32 	%f13, [%rd7+12];
	// begin inline asm
	{  cvt.rn.bf16.f32 %rs65, %f13;}

	// end inline asm
	// begin inline asm
	{ add.bf16 %rs66,%rs62,%rs65; }

	// end inline asm
	ld.global.f32 	%f14, [%rd7+16];
	// begin inline asm
	{  cvt.rn.bf16.f32 %rs69, %f14;}

	// end inline asm
	// begin inline asm
	{ add.bf16 %rs70,%rs66,%rs69; }

	// end inline asm
	ld.global.f32 	%f15, [%rd7+20];
	// begin inline asm
	{  cvt.rn.bf16.f32 %rs73, %f15;}

	// end inline asm
	// begin inline asm
	{ add.bf16 %rs74,%rs70,%rs73; }

	// end inline asm
	ld.global.f32 	%f16, [%rd7+24];
	// begin inline asm
	{  cvt.rn.bf16.f32 %rs77, %f16;}

	// end inline asm
	// begin inline asm
	{ add.bf16 %rs78,%rs74,%rs77; }

	// end inline asm
	ld.global.f32 	%f17, [%rd7+28];
	// begin inline asm
	{  cvt.rn.bf16.f32 %rs81, %f17;}

	// end inline asm
	// begin inline asm
	{ add.bf16 %rs156,%rs78,%rs81; }

	// end inline asm
	add.s32 	%r44, %r44, 16;
	add.s32 	%r43, %r43, 16;
	setp.eq.s32 	%p4, %r44, 0;
	mov.u32 	%r46, %r6;
	@%p4 bra 	$L__BB3_6;
	bra.uni 	$L__BB3_5;
$L__BB3_6:
	setp.eq.s32 	%p5, %r2, 0;
	@%p5 bra 	$L__BB3_16;
	setp.lt.u32 	%p6, %r3, 7;
	@%p6 bra 	$L__BB3_9;
	add.s32 	%r38, %r46, %r12;
	mul.wide.s32 	%rd8, %r38, 4;
	add.s64 	%rd9, %rd1, %rd8;
	ld.global.f32 	%f18, [%rd9];
	// begin inline asm
	{  cvt.rn.bf16.f32 %rs86, %f18;}

	// end inline asm
	// begin inline asm
	{ add.bf16 %rs87,%rs156,%rs86; }

	// end inline asm
	ld.global.f32 	%f19, [%rd9+4];
	// begin inline asm
	{  cvt.rn.bf16.f32 %rs90, %f19;}

	// end inline asm
	// begin inline asm
	{ add.bf16 %rs91,%rs87,%rs90; }

	// end inline asm
	ld.global.f32 	%f20, [%rd9+8];
	// begin inline asm
	{  cvt.rn.bf16.f32 %rs94, %f20;}

	// end inline asm
	// begin inline asm
	{ add.bf16 %rs95,%rs91,%rs94; }

	// end inline asm
	ld.global.f32 	%f21, [%rd9+12];
	// begin inline asm
	{  cvt.rn.bf16.f32 %rs98, %f21;}

	// end inline asm
	// begin inline asm
	{ add.bf16 %rs99,%rs95,%rs98; }

	// end inline asm
	ld.global.f32 	%f22, [%rd9+16];
	// begin inline asm
	{  cvt.rn.bf16.f32 %rs102, %f22;}

	// end inline asm
	// begin inline asm
	{ add.bf16 %rs103,%rs99,%rs102; }

	// end inline asm
	ld.global.f32 	%f23, [%rd9+20];
	// begin inline asm
	{  cvt.rn.bf16.f32 %rs106, %f23;}

	// end inline asm
	// begin inline asm
	{ add.bf16 %rs107,%rs103,%rs106; }

	// end inline asm
	ld.global.f32 	%f24, [%rd9+24];
	// begin inline asm
	{  cvt.rn.bf16.f32 %rs110, %f24;}

	// end inline asm
	// begin inline asm
	{ add.bf16 %rs111,%rs107,%rs110; }

	// end inline asm
	ld.global.f32 	%f25, [%rd9+28];
	// begin inline asm
	{  cvt.rn.bf16.f32 %rs114, %f25;}

	// end inline asm
	// begin inline asm
	{ add.bf16 %rs156,%rs111,%rs114; }

	// end inline asm
	add.s32 	%r46, %r46, 8;
$L__BB3_9:
	setp.eq.s32 	%p7, %r4, 0;
	@%p7 bra 	$L__BB3_16;
	setp.lt.u32 	%p8, %r5, 3;
	@%p8 bra 	$L__BB3_12;
	add.s32 	%r39, %r46, %r12;
	mul.wide.s32 	%rd10, %r39, 4;
	add.s64 	%rd11, %rd1, %rd10;
	ld.global.f32 	%f26, [%rd11];
	// begin inline asm
	{  cvt.rn.bf16.f32 %rs119, %f26;}

	// end inline asm
	// begin inline asm
	{ add.bf16 %rs120,%rs156,%rs119; }

	// end inline asm
	ld.global.f32 	%f27, [%rd11+4];
	// begin inline asm
	{  cvt.rn.bf16.f32 %rs123, %f27;}

	// end inline asm
	// begin inline asm
	{ add.bf16 %rs124,%rs120,%rs123; }

	// end inline asm
	ld.global.f32 	%f28, [%rd11+8];
	// begin inline asm
	{  cvt.rn.bf16.f32 %rs127, %f28;}

	// end inline asm
	// begin inline asm
	{ add.bf16 %rs128,%rs124,%rs127; }

	// end inline asm
	ld.global.f32 	%f29, [%rd11+12];
	// begin inline asm
	{  cvt.rn.bf16.f32 %rs131, %f29;}

	// end inline asm
	// begin inline asm
	{ add.bf16 %rs156,%rs128,%rs131; }

	// end inline asm
	add.s32 	%r46, %r46, 4;
$L__BB3_12:
	setp.eq.s32 	%p9, %r7, 0;
	@%p9 bra 	$L__BB3_16;
	setp.eq.s32 	%p10, %r7, 1;
	add.s32 	%r40, %r46, %r12;
	mul.wide.s32 	%rd12, %r40, 4;
	add.s64 	%rd3, %rd1, %rd12;
	ld.global.f32 	%f30, [%rd3];
	// begin inline asm
	{  cvt.rn.bf16.f32 %rs135, %f30;}

	// end inline asm
	// begin inline asm
	{ add.bf16 %rs156,%rs156,%rs135; }

	// end inline asm
	@%p10 bra 	$L__BB3_16;
	setp.eq.s32 	%p11, %r7, 2;
	ld.global.f32 	%f31, [%rd3+4];
	// begin inline asm
	{  cvt.rn.bf16.f32 %rs139, %f31;}

	// end inline asm
	// begin inline asm
	{ add.bf16 %rs156,%rs156,%rs139; }

	// end inline asm
	@%p11 bra 	$L__BB3_16;
	ld.global.f32 	%f32, [%rd3+8];
	// begin inline asm
	{  cvt.rn.bf16.f32 %rs143, %f32;}

	// end inline asm
	// begin inline asm
	{ add.bf16 %rs156,%rs156,%rs143; }

	// end inline asm
$L__BB3_16:
	add.s32 	%r42, %r42, 1;
	setp.ne.s32 	%p12, %r42, %r26;
	@%p12 bra 	$L__BB3_4;
	add.s32 	%r41, %r41, 1;
	setp.ne.s32 	%p13, %r41, %r24;
	@%p13 bra 	$L__BB3_3;
$L__BB3_18:
	// begin inline asm
	{ cvt.f32.bf16 %f33, %rs156;}

	// end inline asm
	cvta.to.global.u64 	%rd13, %rd4;
	mul.wide.s32 	%rd14, %r1, 4;
	add.s64 	%rd15, %rd13, %rd14;
	st.global.f32 	[%rd15], %f33;
$L__BB3_19:
	ret;

}
	// .globl	_Z26max_pooling_Forward_kernelPfS_Piiiiiiiiii
.visible .entry _Z26max_pooling_Forward_kernelPfS_Piiiiiiiiii(
	.param .u64 .ptr .align 1 _Z26max_pooling_Forward_kernelPfS_Piiiiiiiiii_param_0,
	.param .u64 .ptr .align 1 _Z26max_pooling_Forward_kernelPfS_Piiiiiiiiii_param_1,
	.param .u64 .ptr .align 1 _Z26max_pooling_Forward_kernelPfS_Piiiiiiiiii_param_2,
	.param .u32 _Z26max_pooling_Forward_kernelPfS_Piiiiiiiiii_param_3,
	.param .u32 _Z26max_pooling_Forward_kernelPfS_Piiiiiiiiii_param_4,
	.param .u32 _Z26max_pooling_Forward_kernelPfS_Piiiiiiiiii_param_5,
	.param .u32 _Z26max_pooling_Forward_kernelPfS_Piiiiiiiiii_param_6,
	.param .u32 _Z26max_pooling_Forward_kernelPfS_Piiiiiiiiii_param_7,
	.param .u32 _Z26max_pooling_Forward_kernelPfS_Piiiiiiiiii_param_8,
	.param .u32 _Z26max_pooling_Forward_kernelPfS_Piiiiiiiiii_param_9,
	.param .u32 _Z26max_pooling_Forward_kernelPfS_Piiiiiiiiii_param_10,
	.param .u32 _Z26max_pooling_Forward_kernelPfS_Piiiiiiiiii_param_11
)
{
	.reg .pred 	%p<45>;
	.reg .b32 	%r<166>;
	.reg .b32 	%f<87>;
	.reg .b64 	%rd<18>;

	ld.param.u64 	%rd5, [_Z26max_pooling_Forward_kernelPfS_Piiiiiiiiii_param_0];
	ld.param.u64 	%rd3, [_Z26max_pooling_Forward_kernelPfS_Piiiiiiiiii_param_1];
	ld.param.u64 	%rd4, [_Z26max_pooling_Forward_kernelPfS_Piiiiiiiiii_param_2];
	ld.param.u32 	%r63, [_Z26max_pooling_Forward_kernelPfS_Piiiiiiiiii_param_3];
	ld.param.u32 	%r55, [_Z26max_pooling_Forward_kernelPfS_Piiiiiiiiii_param_4];
	ld.param.u32 	%r56, [_Z26max_pooling_Forward_kernelPfS_Piiiiiiiiii_param_5];
	ld.param.u32 	%r57, [_Z26max_pooling_Forward_kernelPfS_Piiiiiiiiii_param_6];
	ld.param.u32 	%r58, [_Z26max_pooling_Forward_kernelPfS_Piiiiiiiiii_param_7];
	ld.param.u32 	%r59, [_Z26max_pooling_Forward_kernelPfS_Piiiiiiiiii_param_8];
	ld.param.u32 	%r60, [_Z26max_pooling_Forward_kernelPfS_Piiiiiiiiii_param_9];
	ld.param.u32 	%r61, [_Z26max_pooling_Forward_kernelPfS_Piiiiiiiiii_param_10];
	ld.param.u32 	%r62, [_Z26max_pooling_Forward_kernelPfS_Piiiiiiiiii_param_11];
	cvta.to.global.u64 	%rd1, %rd5;
	mov.u32 	%r64, %ctaid.x;
	mov.u32 	%r65, %ntid.x;
	mov.u32 	%r66, %tid.x;
	mad.lo.s32 	%r1, %r64, %r65, %r66;
	mul.lo.s32 	%r67, %r55, %r63;
	mul.lo.s32 	%r68, %r67, %r58;
	mul.lo.s32 	%r69, %r68, %r59;
	setp.ge.s32 	%p1, %r1, %r69;
	@%p1 bra 	$L__BB4_20;
	mul.lo.s32 	%r71, %r58, %r55;
	mul.lo.s32 	%r2, %r71, %r59;
	div.s32 	%r3, %r1, %r2;
	mul.lo.s32 	%r4, %r59, %r58;
	div.s32 	%r72, %r1, %r4;
	rem.s32 	%r5, %r72, %r55;
	div.s32 	%r73, %r1, %r59;
	rem.s32 	%r6, %r73, %r58;
	mul.lo.s32 	%r74, %r73, %r59;
	sub.s32 	%r7, %r1, %r74;
	mul.lo.s32 	%r8, %r6, %r62;
	add.s32 	%r75, %r8, %r60;
	min.s32 	%r9, %r75, %r56;
	setp.ge.s32 	%p2, %r8, %r9;
	mov.b32 	%r164, -1;
	mov.f32 	%f85, 0fFF7FFFFF;
	@%p2 bra 	$L__BB4_19;
	mul.lo.s32 	%r10, %r7, %r62;
	add.s32 	%r77, %r10, %r61;
	min.s32 	%r11, %r77, %r57;
	mad.lo.s32 	%r78, %r3, %r55, %r5;
	mul.lo.s32 	%r12, %r78, %r56;
	sub.s32 	%r79, %r11, %r10;
	and.b32  	%r13, %r79, 15;
	and.b32  	%r14, %r79, 7;
	add.s32 	%r15, %r14, -1;
	and.b32  	%r16, %r79, 3;
	and.b32  	%r80, %r79, -16;
	neg.s32 	%r17, %r80;
	mov.f32 	%f85, 0fFF7FFFFF;
	mov.b32 	%r164, -1;
	mov.u32 	%r148, %r8;
$L__BB4_3:
	setp.ge.s32 	%p3, %r10, %r11;
	@%p3 bra 	$L__BB4_18;
	sub.s32 	%r82, %r10, %r11;
	setp.gt.u32 	%p4, %r82, -16;
	add.s32 	%r83, %r12, %r148;
	mul.lo.s32 	%r20, %r83, %r57;
	sub.s32 	%r84, %r148, %r8;
	mul.lo.s32 	%r21, %r84, %r61;
	sub.s32 	%r22, %r21, %r10;
	mov.u32 	%r156, %r10;
	@%p4 bra 	$L__BB4_7;
	add.s32 	%r152, %r10, %r20;
	add.s32 	%r151, %r21, 7;
	mov.u32 	%r150, %r17;
	mov.u32 	%r156, %r10;
$L__BB4_6:
	.pragma "nounroll";
	mul.wide.s32 	%rd6, %r152, 4;
	add.s64 	%rd7, %rd1, %rd6;
	ld.global.f32 	%f20, [%rd7];
	setp.gt.f32 	%p5, %f20, %f85;
	add.s32 	%r85, %r151, -7;
	selp.f32 	%f21, %f20, %f85, %p5;
	selp.b32 	%r86, %r85, %r164, %p5;
	ld.global.f32 	%f22, [%rd7+4];
	setp.gt.f32 	%p6, %f22, %f21;
	add.s32 	%r87, %r151, -6;
	selp.f32 	%f23, %f22, %f21, %p6;
	selp.b32 	%r88, %r87, %r86, %p6;
	ld.global.f32 	%f24, [%rd7+8];
	setp.gt.f32 	%p7, %f24, %f23;
	add.s32 	%r89, %r151, -5;
	selp.f32 	%f25, %f24, %f23, %p7;
	selp.b32 	%r90, %r89, %r88, %p7;
	ld.global.f32 	%f26, [%rd7+12];
	setp.gt.f32 	%p8, %f26, %f25;
	add.s32 	%r91, %r151, -4;
	selp.f32 	%f27, %f26, %f25, %p8;
	selp.b32 	%r92, %r91, %r90, %p8;
	ld.global.f32 	%f28, [%rd7+16];
	setp.gt.f32 	%p9, %f28, %f27;
	add.s32 	%r93, %r151, -3;
	selp.f32 	%f29, %f28, %f27, %p9;
	selp.b32 	%r94, %r93, %r92, %p9;
	ld.global.f32 	%f30, [%rd7+20];
	setp.gt.f32 	%p10, %f30, %f29;
	add.s32 	%r95, %r151, -2;
	selp.f32 	%f31, %f30, %f29, %p10;
	selp.b32 	%r96, %r95, %r94, %p10;
	ld.global.f32 	%f32, [%rd7+24];
	setp.gt.f32 	%p11, %f32, %f31;
	add.s32 	%r97, %r151, -1;
	selp.f32 	%f33, %f32, %f31, %p11;
	selp.b32 	%r98, %r97, %r96, %p11;
	ld.global.f32 	%f34, [%rd7+28];
	setp.gt.f32 	%p12, %f34, %f33;
	add.s32 	%r99, %r151, 8;
	selp.f32 	%f35, %f34, %f33, %p12;
	selp.b32 	%r100, %r151, %r98, %p12;
	ld.global.f32 	%f36, [%rd7+32];
	setp.gt.f32 	%p13, %f36, %f35;
	add.s32 	%r101, %r151, 1;
	selp.f32 	%f37, %f36, %f35, %p13;
	selp.b32 	%r102, %r101, %r100, %p13;
	ld.global.f32 	%f38, [%rd7+36];
	setp.gt.f32 	%p14, %f38, %f37;
	add.s32 	%r103, %r151, 2;
	selp.f32 	%f39, %f38, %f37, %p14;
	selp.b32 	%r104, %r103, %r102, %p14;
	ld.global.f32 	%f40, [%rd7+40];
	setp.gt.f32 	%p15, %f40, %f39;
	add.s32 	%r105, %r151, 3;
	selp.f32 	%f41, %f40, %f39, %p15;
	selp.b32 	%r106, %r105, %r104, %p15;
	ld.global.f32 	%f42, [%rd7+44];
	setp.gt.f32 	%p16, %f42, %f41;
	add.s32 	%r107, %r151, 4;
	selp.f32 	%f43, %f42, %f41, %p16;
	selp.b32 	%r108, %r107, %r106, %p16;
	ld.global.f32 	%f44, [%rd7+48];
	setp.gt.f32 	%p17, %f44, %f43;
	add.s32 	%r109, %r151, 5;
	selp.f32 	%f45, %f44, %f43, %p17;
	selp.b32 	%r110, %r109, %r108, %p17;
	ld.global.f32 	%f46, [%rd7+52];
	setp.gt.f32 	%p18, %f46, %f45;
	add.s32 	%r111, %r151, 6;
	selp.f32 	%f47, %f46, %f45, %p18;
	selp.b32 	%r112, %r111, %r110, %p18;
	ld.global.f32 	%f48, [%rd7+56];
	setp.gt.f32 	%p19, %f48, %f47;
	add.s32 	%r113, %r151, 7;
	selp.f32 	%f49, %f48, %f47, %p19;
	selp.b32 	%r114, %r113, %r112, %p19;
	ld.global.f32 	%f50, [%rd7+60];
	setp.gt.f32 	%p20, %f50, %f49;
	selp.f32 	%f85, %f50, %f49, %p20;
	selp.b32 	%r164, %r99, %r114, %p20;
	add.s32 	%r156, %r156, 16;
	add.s32 	%r152, %r152, 16;
	add.s32 	%r151, %r151, 16;
	add.s32 	%r150, %r150, 16;
	setp.ne.s32 	%p21, %r150, 0;
	@%p21 bra 	$L__BB4_6;
$L__BB4_7:
	setp.eq.s32 	%p22, %r13, 0;
	@%p22 bra 	$L__BB4_18;
	add.s32 	%r116, %r13, -1;
	setp.lt.u32 	%p23, %r116, 7;
	@%p23 bra 	$L__BB4_10;
	add.s32 	%r117, %r156, %r20;
	mul.wide.s32 	%rd8, %r117, 4;
	add.s64 	%rd9, %rd1, %rd8;
	ld.global.f32 	%f52, [%rd9];
	setp.gt.f32 	%p24, %f52, %f85;
	add.s32 	%r118, %r22, %r156;
	selp.f32 	%f53, %f52, %f85, %p24;
	selp.b32 	%r119, %r118, %r164, %p24;
	ld.global.f32 	%f54, [%rd9+4];
	setp.gt.f32 	%p25, %f54, %f53;
	add.s32 	%r120, %r118, 1;
	selp.f32 	%f55, %f54, %f53, %p25;
	selp.b32 	%r121, %r120, %r119, %p25;
	ld.global.f32 	%f56, [%rd9+8];
	setp.gt.f32 	%p26, %f56, %f55;
	add.s32 	%r122, %r118, 2;
	selp.f32 	%f57, %f56, %f55, %p26;
	selp.b32 	%r123, %r122, %r121, %p26;
	ld.global.f32 	%f58, [%rd9+12];
	setp.gt.f32 	%p27, %f58, %f57;
	add.s32 	%r124, %r118, 3;
	selp.f32 	%f59, %f58, %f57, %p27;
	selp.b32 	%r125, %r124, %r123, %p27;
	ld.global.f32 	%f60, [%rd9+16];
	setp.gt.f32 	%p28, %f60, %f59;
	add.s32 	%r126, %r118, 4;
	selp.f32 	%f61, %f60, %f59, %p28;
	selp.b32 	%r127, %r126, %r125, %p28;
	ld.global.f32 	%f62, [%rd9+20];
	setp.gt.f32 	%p29, %f62, %f61;
	add.s32 	%r128, %r118, 5;
	selp.f32 	%f63, %f62, %f61, %p29;
	selp.b32 	%r129, %r128, %r127, %p29;
	ld.global.f32 	%f64, [%rd9+24];
	setp.gt.f32 	%p30, %f64, %f63;
	add.s32 	%r130, %r118, 6;
	selp.f32 	%f65, %f64, %f63, %p30;
	selp.b32 	%r131, %r130, %r129, %p30;
	ld.global.f32 	%f66, [%rd9+28];
	setp.gt.f32 	%p31, %f66, %f65;
	add.s32 	%r132, %r118, 7;
	selp.f32 	%f85, %f66, %f65, %p31;
	selp.b32 	%r164, %r132, %r131, %p31;
	add.s32 	%r156, %r156, 8;
$L__BB4_10:
	setp.eq.s32 	%p32, %r14, 0;
	@%p32 bra 	$L__BB4_18;
	setp.lt.u32 	%p33, %r15, 3;
	@%p33 bra 	$L__BB4_13;
	add.s32 	%r134, %r156, %r20;
	mul.wide.s32 	%rd10, %r134, 4;
	add.s64 	%rd11, %rd1, %rd10;
	ld.global.f32 	%f68, [%rd11];
	setp.gt.f32 	%p34, %f68, %f85;
	add.s32 	%r135, %r22, %r156;
	selp.f32 	%f69, %f68, %f85, %p34;
	selp.b32 	%r136, %r135, %r164, %p34;
	ld.global.f32 	%f70, [%rd11+4];
	setp.gt.f32 	%p35, %f70, %f69;
	add.s32 	%r137, %r135, 1;
	selp.f32 	%f71, %f70, %f69, %p35;
	selp.b32 	%r138, %r137, %r136, %p35;
	ld.global.f32 	%f72, [%rd11+8];
	setp.gt.f32 	%p36, %f72, %f71;
	add.s32 	%r139, %r135, 2;
	selp.f32 	%f73, %f72, %f71, %p36;
	selp.b32 	%r140, %r139, %r138, %p36;
	ld.global.f32 	%f74, [%rd11+12];
	setp.gt.f32 	%p37, %f74, %f73;
	add.s32 	%r141, %r135, 3;
	selp.f32 	%f85, %f74, %f73, %p37;
	selp.b32 	%r164, %r141, %r140, %p37;
	add.s32 	%r156, %r156, 4;
$L__BB4_13:
	setp.eq.s32 	%p38, %r16, 0;
	@%p38 bra 	$L__BB4_18;
	setp.eq.s32 	%p39, %r16, 1;
	add.s32 	%r142, %r156, %r20;
	mul.wide.s32 	%rd12, %r142, 4;
	add.s64 	%rd2, %rd1, %rd12;
	ld.global.f32 	%f75, [%rd2];
	setp.gt.f32 	%p40, %f75, %f85;
	add.s32 	%r48, %r22, %r156;
	selp.f32 	%f85, %f75, %f85, %p40;
	selp.b32 	%r164, %r48, %r164, %p40;
	@%p39 bra 	$L__BB4_18;
	setp.eq.s32 	%p41, %r16, 2;
	ld.global.f32 	%f76, [%rd2+4];
	setp.gt.f32 	%p42, %f76, %f85;
	add.s32 	%r143, %r48, 1;
	selp.f32 	%f85, %f76, %f85, %p42;
	selp.b32 	%r164, %r143, %r164, %p42;
	@%p41 bra 	$L__BB4_18;
	ld.global.f32 	%f14, [%rd2+8];
	setp.leu.f32 	%p43, %f14, %f85;
	@%p43 bra 	$L__BB4_18;
	add.s32 	%r164, %r48, 2;
	mov.f32 	%f85, %f14;
$L__BB4_18:
	add.s32 	%r148, %r148, 1;
	setp.ne.s32 	%p44, %r148, %r9;
	@%p44 bra 	$L__BB4_3;
$L__BB4_19:
	mul.lo.s32 	%r144, %r3, %r2;
	mad.lo.s32 	%r145, %r5, %r4, %r144;
	mad.lo.s32 	%r146, %r6, %r59, %r145;
	add.s32 	%r147, %r146, %r7;
	cvta.to.global.u64 	%rd13, %rd3;
	mul.wide.s32 	%rd14, %r147, 4;
	add.s64 	%rd15, %rd13, %rd14;
	st.global.f32 	[%rd15], %f85;
	cvta.to.global.u64 	%rd16, %rd4;
	add.s64 	%rd17, %rd16, %rd14;
	st.global.u32 	[%rd17], %r164;
$L__BB4_20:
	ret;

}
	// .globl	_Z27max_pooling_backward_kernelPKfPfPKiiiiiiiiii
.visible .entry _Z27max_pooling_backward_kernelPKfPfPKiiiiiiiiii(
	.param .u64 .ptr .align 1 _Z27max_pooling_backward_kernelPKfPfPKiiiiiiiiii_param_0,
	.param .u64 .ptr .align 1 _Z27max_pooling_backward_kernelPKfPfPKiiiiiiiiii_param_1,
	.param .u64 .ptr .align 1 _Z27max_pooling_backward_kernelPKfPfPKiiiiiiiiii_param_2,
	.param .u32 _Z27max_pooling_backward_kernelPKfPfPKiiiiiiiiii_param_3,
	.param .u32 _Z27max_pooling_backward_kernelPKfPfPKiiiiiiiiii_param_4,
	.param .u32 _Z27max_pooling_backward_kernelPKfPfPKiiiiiiiiii_param_5,
	.param .u32 _Z27max_pooling_backward_kernelPKfPfPKiiiiiiiiii_param_6,
	.param .u32 _Z27max_pooling_backward_kernelPKfPfPKiiiiiiiiii_param_7,
	.param .u32 _Z27max_pooling_backward_kernelPKfPfPKiiiiiiiiii_param_8,
	.param .u32 _Z27max_pooling_backward_kernelPKfPfPKiiiiiiiiii_param_9,
	.param .u32 _Z27max_pooling_backward_kernelPKfPfPKiiiiiiiiii_param_10,
	.param .u32 _Z27max_pooling_backward_kernelPKfPfPKiiiiiiiiii_param_11
)
{
	.reg .pred 	%p<2>;
	.reg .b32 	%r<39>;
	.reg .b32 	%f<4>;
	.reg .b64 	%rd<12>;

	ld.param.u64 	%rd1, [_Z27max_pooling_backward_kernelPKfPfPKiiiiiiiiii_param_0];
	ld.param.u64 	%rd2, [_Z27max_pooling_backward_kernelPKfPfPKiiiiiiiiii_param_1];
	ld.param.u64 	%rd3, [_Z27max_pooling_backward_kernelPKfPfPKiiiiiiiiii_param_2];
	ld.param.u32 	%r9, [_Z27max_pooling_backward_kernelPKfPfPKiiiiiiiiii_param_3];
	ld.param.u32 	%r2, [_Z27max_pooling_backward_kernelPKfPfPKiiiiiiiiii_param_4];
	ld.param.u32 	%r3, [_Z27max_pooling_backward_kernelPKfPfPKiiiiiiiiii_param_5];
	ld.param.u32 	%r4, [_Z27max_pooling_backward_kernelPKfPfPKiiiiiiiiii_param_6];
	ld.param.u32 	%r5, [_Z27max_pooling_backward_kernelPKfPfPKiiiiiiiiii_param_7];
	ld.param.u32 	%r6, [_Z27max_pooling_backward_kernelPKfPfPKiiiiiiiiii_param_8];
	ld.param.u32 	%r7, [_Z27max_pooling_backward_kernelPKfPfPKiiiiiiiiii_param_10];
	ld.param.u32 	%r8, [_Z27max_pooling_backward_kernelPKfPfPKiiiiiiiiii_param_11];
	mov.u32 	%r10, %ctaid.x;
	mov.u32 	%r11, %ntid.x;
	mov.u32 	%r12, %tid.x;
	mad.lo.s32 	%r1, %r10, %r11, %r12;
	mul.lo.s32 	%r13, %r2, %r9;
	mul.lo.s32 	%r14, %r13, %r5;
	mul.lo.s32 	%r15, %r14, %r6;
	setp.ge.s32 	%p1, %r1, %r15;
	@%p1 bra 	$L__BB5_2;
	cvta.to.global.u64 	%rd4, %rd3;
	cvta.to.global.u64 	%rd5, %rd1;
	cvta.to.global.u64 	%rd6, %rd2;
	mul.lo.s32 	%r16, %r5, %r2;
	mul.lo.s32 	%r17, %r16, %r6;
	div.s32 	%r18, %r1, %r17;
	mul.lo.s32 	%r19, %r6, %r5;
	div.s32 	%r20, %r1, %r19;
	rem.s32 	%r21, %r20, %r2;
	div.s32 	%r22, %r1, %r6;
	rem.s32 	%r23, %r22, %r5;
	mul.lo.s32 	%r24, %r22, %r6;
	sub.s32 	%r25, %r1, %r24;
	mul.lo.s32 	%r26, %r18, %r17;
	mad.lo.s32 	%r27, %r21, %r19, %r26;
	mad.lo.s32 	%r28, %r23, %r6, %r27;
	add.s32 	%r29, %r28, %r25;
	mul.wide.s32 	%rd7, %r29, 4;
	add.s64 	%rd8, %rd4, %rd7;
	ld.global.u32 	%r30, [%rd8];
	div.s32 	%r31, %r30, %r7;
	mul.lo.s32 	%r32, %r31, %r7;
	sub.s32 	%r33, %r30, %r32;
	mad.lo.s32 	%r34, %r25, %r8, %r33;
	mad.lo.s32 	%r35, %r18, %r2, %r21;
	mad.lo.s32 	%r36, %r23, %r8, %r31;
	mad.lo.s32 	%r37, %r35, %r3, %r36;
	mad.lo.s32 	%r38, %r37, %r4, %r34;
	add.s64 	%rd9, %rd5, %rd7;
	ld.global.f32 	%f1, [%rd9];
	mul.wide.s32 	%rd10, %r38, 4;
	add.s64 	%rd11, %rd6, %rd10;
	ld.global.f32 	%f2, [%rd11];
	add.f32 	%f3, %f1, %f2;
	st.global.f32 	[%rd11], %f3;
$L__BB5_2:
	ret;

}


// ===== COMPILED SASS (sm_100) =====

	.target	sm_100

	.elftype	@"ET_EXEC"


//--------------------- .note.nv.tkinfo           --------------------------
	.section	.note.nv.tkinfo,"",@"SHT_NOTE"
	.sectionflags	@"SHF_NOTE_NV_TKINFO"
	.tkinfo
        /*0018*/ 	.word	0x00000002
        /*0030*/ 	.string	""
        /*0030*/ 	.string	"ptxas"
        /*0030*/ 	.string	"Cuda compilation tools, release 13.0, V13.0.88"
        /*0030*/ 	.string	"Build cuda_13.0.r13.0/compiler.36424714_0"
        /*0030*/ 	.string	"-arch sm_100 -m 64 "



//--------------------- .note.nv.cuinfo           --------------------------
	.section	.note.nv.cuinfo,"",@"SHT_NOTE"
	.sectionflags	@"SHF_NOTE_NV_CUINFO"
        /*0018*/ 	.short	0x0002
        /*001a*/ 	.short	0x0064
        /*001c*/ 	.short	0x0082
	.zero		2


//--------------------- .nv.info                  --------------------------
	.section	.nv.info,"",@"SHT_CUDA_INFO"
	.align	4


	//----- nvinfo : EIATTR_REGCOUNT
	.align		4
        /*0000*/ 	.byte	0x04, 0x2f
        /*0002*/ 	.short	(.L_1 - .L_0)
	.align		4
.L_0:
        /*0004*/ 	.word	index@(_Z17convolutionKerneliiiiPfiiiS_S_iiii)
        /*0008*/ 	.word	0x0000001f


	//----- nvinfo : EIATTR_FRAME_SIZE
	.align		4
.L_1:
        /*000c*/ 	.byte	0x04, 0x11
        /*000e*/ 	.short	(.L_3 - .L_2)
	.align		4
.L_2:
        /*0010*/ 	.word	index@(_Z17convolutionKerneliiiiPfiiiS_S_iiii)
        /*0014*/ 	.word	0x00000000


	//----- nvinfo : EIATTR_REGCOUNT
	.align		4
.L_3:
        /*0018*/ 	.byte	0x04, 0x2f
        /*001a*/ 	.short	(.L_5 - .L_4)
	.align		4
.L_4:
        /*001c*/ 	.word	index@(_Z20convolutionKernel_WBiiiiPfiiiS_S_S_iiii)
        /*0020*/ 	.word	0x00000020


	//----- nvinfo : EIATTR_FRAME_SIZE
	.align		4
.L_5:
        /*0024*/ 	.byte	0x04, 0x11
        /*0026*/ 	.short	(.L_7 - .L_6)
	.align		4
.L_6:
        /*0028*/ 	.word	index@(_Z20convolutionKernel_WBiiiiPfiiiS_S_S_iiii)
        /*002c*/ 	.word	0x00000000


	//----- nvinfo : EIATTR_REGCOUNT
	.align		4
.L_7:
        /*0030*/ 	.byte	0x04, 0x2f
        /*0032*/ 	.short	(.L_9 - .L_8)
	.align		4
.L_8:
        /*0034*/ 	.word	index@(_Z28convolutionBackwardKernel_dwiiiiPfiiiS_S_iiii)
        /*0038*/ 	.word	0x00000020


	//----- nvinfo : EIATTR_FRAME_SIZE
	.align		4
.L_9:
        /*003c*/ 	.byte	0x04, 0x11
        /*003e*/ 	.short	(.L_11 - .L_10)
	.align		4
.L_10:
        /*0040*/ 	.word	index@(_Z28convolutionBackwardKernel_dwiiiiPfiiiS_S_iiii)
        /*0044*/ 	.word	0x00000000


	//----- nvinfo : EIATTR_REGCOUNT
	.align		4
.L_11:
        /*0048*/ 	.byte	0x04, 0x2f
        /*004a*/ 	.short	(.L_13 - .L_12)
	.align		4
.L_12:
        /*004c*/ 	.word	index@(_Z28convolutionBackwardKernel_dbiiiiPfS_)
        /*0050*/ 	.word	0x0000001f


	//----- nvinfo : EIATTR_FRAME_SIZE
	.align		4
.L_13:
        /*0054*/ 	.byte	0x04, 0x11
        /*0056*/ 	.short	(.L_15 - .L_14)
	.align		4
.L_14:
        /*0058*/ 	.word	index@(_Z28convolutionBackwardKernel_dbiiiiPfS_)
        /*005c*/ 	.word	0x00000000


	//----- nvinfo : EIATTR_REGCOUNT
	.align		4
.L_15:
        /*0060*/ 	.byte	0x04, 0x2f
        /*0062*/ 	.short	(.L_17 - .L_16)
	.align		4
.L_16:
        /*0064*/ 	.word	index@(_Z26max_pooling_Forward_kernelPfS_Piiiiiiiiii)
        /*0068*/ 	.word	0x0000001f


	//----- nvinfo : EIATTR_FRAME_SIZE
	.align		4
.L_17:
        /*006c*/ 	.byte	0x04, 0x11
        /*006e*/ 	.short	(.L_19 - .L_18)
	.align		4
.L_18:
        /*0070*/ 	.word	index@(_Z26max_pooling_Forward_kernelPfS_Piiiiiiiiii)
        /*0074*/ 	.word	0x00000000


	//----- nvinfo : EIATTR_REGCOUNT
	.align		4
.L_19:
        /*0078*/ 	.byte	0x04, 0x2f
        /*007a*/ 	.short	(.L_21 - .L_20)
	.align		4
.L_20:
        /*007c*/ 	.word	index@(_Z27max_pooling_backward_kernelPKfPfPKiiiiiiiiii)
        /*0080*/ 	.word	0x00000019


	//----- nvinfo : EIATTR_FRAME_SIZE
	.align		4
.L_21:
        /*0084*/ 	.byte	0x04, 0x11
        /*0086*/ 	.short	(.L_23 - .L_22)
	.align		4
.L_22:
        /*0088*/ 	.word	index@(_Z27max_pooling_backward_kernelPKfPfPKiiiiiiiiii)
        /*008c*/ 	.word	0x00000000


	//----- nvinfo : EIATTR_MIN_STACK_SIZE
	.align		4
.L_23:
        /*0090*/ 	.byte	0x04, 0x12
        /*0092*/ 	.short	(.L_25 - .L_24)
	.align		4
.L_24:
        /*0094*/ 	.word	index@(_Z27max_pooling_backward_kernelPKfPfPKiiiiiiiiii)
        /*0098*/ 	.word	0x00000000


	//----- nvinfo : EIATTR_MIN_STACK_SIZE
	.align		4
.L_25:
        /*009c*/ 	.byte	0x04, 0x12
        /*009e*/ 	.short	(.L_27 - .L_26)
	.align		4
.L_26:
        /*00a0*/ 	.word	index@(_Z26max_pooling_Forward_kernelPfS_Piiiiiiiiii)
        /*00a4*/ 	.word	0x00000000


	//----- nvinfo : EIATTR_MIN_STACK_SIZE
	.align		4
.L_27:
        /*00a8*/ 	.byte	0x04, 0x12
        /*00aa*/ 	.short	(.L_29 - .L_28)
	.align		4
.L_28:
        /*00ac*/ 	.word	index@(_Z28convolutionBackwardKernel_dbiiiiPfS_)
        /*00b0*/ 	.word	0x00000000


	//----- nvinfo : EIATTR_MIN_STACK_SIZE
	.align		4
.L_29:
        /*00b4*/ 	.byte	0x04, 0x12
        /*00b6*/ 	.short	(.L_31 - .L_30)
	.align		4
.L_30:
        /*00b8*/ 	.word	index@(_Z28convolutionBackwardKernel_dwiiiiPfiiiS_S_iiii)
        /*00bc*/ 	.word	0x00000000


	//----- nvinfo : EIATTR_MIN_STACK_SIZE
	.align		4
.L_31:
        /*00c0*/ 	.byte	0x04, 0x12
        /*00c2*/ 	.short	(.L_33 - .L_32)
	.align		4
.L_32:
        /*00c4*/ 	.word	index@(_Z20convolutionKernel_WBiiiiPfiiiS_S_S_iiii)
        /*00c8*/ 	.word	0x00000000


	//----- nvinfo : EIATTR_MIN_STACK_SIZE
	.align		4
.L_33:
        /*00cc*/ 	.byte	0x04, 0x12
        /*00ce*/ 	.short	(.L_35 - .L_34)
	.align		4
.L_34:
        /*00d0*/ 	.word	index@(_Z17convolutionKerneliiiiPfiiiS_S_iiii)
        /*00d4*/ 	.word	0x00000000
.L_35:


//--------------------- .nv.compat                --------------------------
	.section	.nv.compat,"",@"SHT_CUDA_COMPAT_INFO"
	.align	4
        /*0000*/ 	.byte	0x02, 0x09, 0x00, 0x00, 0x02, 0x02, 0x01, 0x00, 0x02, 0x05, 0x05, 0x00, 0x03, 0x07, 0x01, 0x01
        /*0010*/ 	.byte	0x02, 0x03, 0x00, 0x00, 0x02, 0x06, 0x01, 0x00, 0x04, 0x0b, 0x08, 0x00, 0x09, 0x00, 0x00, 0x00
        /*0020*/ 	.byte	0x00, 0x00, 0x00, 0x00


//--------------------- .nv.info._Z27max_pooling_backward_kernelPKfPfPKiiiiiiiiii --------------------------
	.section	.nv.info._Z27max_pooling_backward_kernelPKfPfPKiiiiiiiiii,"",@"SHT_CUDA_INFO"
	.sectionflags	@""
	.align	4


	//----- nvinfo : EIATTR_CUDA_API_VERSION
	.align		4
        /*0000*/ 	.byte	0x04, 0x37
        /*0002*/ 	.short	(.L_37 - .L_36)
.L_36:
        /*0004*/ 	.word	0x00000082


	//----- nvinfo : EIATTR_KPARAM_INFO
	.align		4
.L_37:
        /*0008*/ 	.byte	0x04, 0x17
        /*000a*/ 	.short	(.L_39 - .L_38)
.L_38:
        /*000c*/ 	.word	0x00000000
        /*0010*/ 	.short	0x000b
        /*0012*/ 	.short	0x0038
        /*0014*/ 	.byte	0x00, 0xf0, 0x11, 0x00


	//----- nvinfo : EIATTR_KPARAM_INFO
	.align		4
.L_39:
        /*0018*/ 	.byte	0x04, 0x17
        /*001a*/ 	.short	(.L_41 - .L_40)
.L_40:
        /*001c*/ 	.word	0x00000000
        /*0020*/ 	.short	0x000a
        /*0022*/ 	.short	0x0034
        /*0024*/ 	.byte	0x00, 0xf0, 0x11, 0x00


	//----- nvinfo : EIATTR_KPARAM_INFO
	.align		4
.L_41:
        /*0028*/ 	.byte	0x04, 0x17
        /*002a*/ 	.short	(.L_43 - .L_42)
.L_42:
        /*002c*/ 	.word	0x00000000
        /*0030*/ 	.short	0x0009
        /*0032*/ 	.short	0x0030
        /*0034*/ 	.byte	0x00, 0xf0, 0x11, 0x00


	//----- nvinfo : EIATTR_KPARAM_INFO
	.align		4
.L_43:
        /*0038*/ 	.byte	0x04, 0x17
        /*003a*/ 	.short	(.L_45 - .L_44)
.L_44:
        /*003c*/ 	.word	0x00000000
        /*0040*/ 	.short	0x0008
        /*0042*/ 	.short	0x002c
        /*0044*/ 	.byte	0x00, 0xf0, 0x11, 0x00


	//----- nvinfo : EIATTR_KPARAM_INFO
	.align		4
.L_45:
        /*0048*/ 	.byte	0x04, 0x17
        /*004a*/ 	.short	(.L_47 - .L_46)
.L_46:
        /*004c*/ 	.word	0x00000000
        /*0050*/ 	.short	0x0007
        /*0052*/ 	.short	0x0028
        /*0054*/ 	.byte	0x00, 0xf0, 0x11, 0x00


	//----- nvinfo : EIATTR_KPARAM_INFO
	.align		4
.L_47:
        /*0058*/ 	.byte	0x04, 0x17
        /*005a*/ 	.short	(.L_49 - .L_48)
.L_48:
        /*005c*/ 	.word	0x00000000
        /*0060*/ 	.short	0x0006
        /*0062*/ 	.short	0x0024
        /*0064*/ 	.byte	0x00, 0xf0, 0x11, 0x00


	//----- nvinfo : EIATTR_KPARAM_INFO
	.align		4
.L_49:
        /*0068*/ 	.byte	0x04, 0x17
        /*006a*/ 	.short	(.L_51 - .L_50)
.L_50:
        /*006c*/ 	.word	0x00000000
        /*0070*/ 	.short	0x0005
        /*0072*/ 	.short	0x0020
        /*0074*/ 	.byte	0x00, 0xf0, 0x11, 0x00


	//----- nvinfo : EIATTR_KPARAM_INFO
	.align		4
.L_51:
        /*0078*/ 	.byte	0x04, 0x17
        /*007a*/ 	.short	(.L_53 - .L_52)
.L_52:
        /*007c*/ 	.word	0x00000000
        /*0080*/ 	.short	0x0004
        /*0082*/ 	.short	0x001c
        /*0084*/ 	.byte	0x00, 0xf0, 0x11, 0x00


	//----- nvinfo : EIATTR_KPARAM_INFO
	.align		4
.L_53:
        /*0088*/ 	.byte	0x04, 0x17
        /*008a*/ 	.short	(.L_55 - .L_54)
.L_54:
        /*008c*/ 	.word	0x00000000
        /*0090*/ 	.short	0x0003
        /*0092*/ 	.short	0x0018
        /*0094*/ 	.byte	0x00, 0xf0, 0x11, 0x00


	//----- nvinfo : EIATTR_KPARAM_INFO
	.align		4
.L_55:
        /*0098*/ 	.byte	0x04, 0x17
        /*009a*/ 	.short	(.L_57 - .L_56)
.L_56:
        /*009c*/ 	.word	0x00000000
        /*00a0*/ 	.short	0x0002
        /*00a2*/ 	.short	0x0010
        /*00a4*/ 	.byte	0x00, 0xf5, 0x21, 0x00


	//----- nvinfo : EIATTR_KPARAM_INFO
	.align		4
.L_57:
        /*00a8*/ 	.byte	0x04, 0x17
        /*00aa*/ 	.short	(.L_59 - .L_58)
.L_58:
        /*00ac*/ 	.word	0x00000000
        /*00b0*/ 	.short	0x0001
        /*00b2*/ 	.short	0x0008
        /*00b4*/ 	.byte	0x00, 0xf5, 0x21, 0x00


	//----- nvinfo : EIATTR_KPARAM_INFO
	.align		4
.L_59:
        /*00b8*/ 	.byte	0x04, 0x17
        /*00ba*/ 	.short	(.L_61 - .L_60)
.L_60:
        /*00bc*/ 	.word	0x00000000
        /*00c0*/ 	.short	0x0000
        /*00c2*/ 	.short	0x0000
        /*00c4*/ 	.byte	0x00, 0xf5, 0x21, 0x00


	//----- nvinfo : EIATTR_SPARSE_MMA_MASK
	.align		4
.L_61:
        /*00c8*/ 	.byte	0x03, 0x50
        /*00ca*/ 	.short	0x0000


	//----- nvinfo : EIATTR_MAXREG_COUNT
	.align		4
        /*00cc*/ 	.byte	0x03, 0x1b
        /*00ce*/ 	.short	0x00ff


	//----- nvinfo : EIATTR_MERCURY_ISA_VERSION
	.align		4
        /*00d0*/ 	.byte	0x03, 0x5f
        /*00d2*/ 	.short	0x0101


	//----- nvinfo : EIATTR_VRC_CTA_INIT_COUNT
	.align		4
        /*00d4*/ 	.byte	0x02, 0x4a
	.zero		1
	.zero		1


	//----- nvinfo : EIATTR_EXIT_INSTR_OFFSETS
	.align		4
        /*00d8*/ 	.byte	0x04, 0x1c
        /*00da*/ 	.short	(.L_63 - .L_62)


	//   ....[0]....
.L_62:
        /*00dc*/ 	.word	0x000000b0


	//   ....[1]....
        /*00e0*/ 	.word	0x00000b70


	//----- nvinfo : EIATTR_CBANK_PARAM_SIZE
	.align		4
.L_63:
        /*00e4*/ 	.byte	0x03, 0x19
        /*00e6*/ 	.short	0x003c


	//----- nvinfo : EIATTR_PARAM_CBANK
	.align		4
        /*00e8*/ 	.byte	0x04, 0x0a
        /*00ea*/ 	.short	(.L_65 - .L_64)
	.align		4
.L_64:
        /*00ec*/ 	.word	index@(.nv.constant0._Z27max_pooling_backward_kernelPKfPfPKiiiiiiiiii)
        /*00f0*/ 	.short	0x0380
        /*00f2*/ 	.short	0x003c


	//----- nvinfo : EIATTR_SW_WAR
	.align		4
.L_65:
        /*00f4*/ 	.byte	0x04, 0x36
        /*00f6*/ 	.short	(.L_67 - .L_66)
.L_66:
        /*00f8*/ 	.word	0x00000008
.L_67:


//--------------------- .nv.info._Z26max_pooling_Forward_kernelPfS_Piiiiiiiiii --------------------------
	.section	.nv.info._Z26max_pooling_Forward_kernelPfS_Piiiiiiiiii,"",@"SHT_CUDA_INFO"
	.sectionflags	@""
	.align	4


	//----- nvinfo : EIATTR_CUDA_API_VERSION
	.align		4
        /*0000*/ 	.byte	0x04, 0x37
        /*0002*/ 	.short	(.L_69 - .L_68)
.L_68:
        /*0004*/ 	.word	0x00000082


	//----- nvinfo : EIATTR_KPARAM_INFO
	.align		4
.L_69:
        /*0008*/ 	.byte	0x04, 0x17
        /*000a*/ 	.short	(.L_71 - .L_70)
.L_70:
        /*000c*/ 	.word	0x00000000
        /*0010*/ 	.short	0x000b
        /*0012*/ 	.short	0x0038
        /*0014*/ 	.byte	0x00, 0xf0, 0x11, 0x00


	//----- nvinfo : EIATTR_KPARAM_INFO
	.align		4
.L_71:
        /*0018*/ 	.byte	0x04, 0x17
        /*001a*/ 	.short	(.L_73 - .L_72)
.L_72:
        /*001c*/ 	.word	0x00000000
        /*0020*/ 	.short	0x000a
        /*0022*/ 	.short	0x0034
        /*0024*/ 	.byte	0x00, 0xf0, 0x11, 0x00


	//----- nvinfo : EIATTR_KPARAM_INFO
	.align		4
.L_73:
        /*0028*/ 	.byte	0x04, 0x17
        /*002a*/ 	.short	(.L_75 - .L_74)
.L_74:
        /*002c*/ 	.word	0x00000000
        /*0030*/ 	.short	0x0009
        /*0032*/ 	.short	0x0030
        /*0034*/ 	.byte	0x00, 0xf0, 0x11, 0x00


	//----- nvinfo : EIATTR_KPARAM_INFO
	.align		4
.L_75:
        /*0038*/ 	.byte	0x04, 0x17
        /*003a*/ 	.short	(.L_77 - .L_76)
.L_76:
        /*003c*/ 	.word	0x00000000
        /*0040*/ 	.short	0x0008
        /*0042*/ 	.short	0x002c
        /*0044*/ 	.byte	0x00, 0xf0, 0x11, 0x00


	//----- nvinfo : EIATTR_KPARAM_INFO
	.align		4
.L_77:
        /*0048*/ 	.byte	0x04, 0x17
        /*004a*/ 	.short	(.L_79 - .L_78)
.L_78:
        /*004c*/ 	.word	0x00000000
        /*0050*/ 	.short	0x0007
        /*0052*/ 	.short	0x0028
        /*0054*/ 	.byte	0x00, 0xf0, 0x11, 0x00


	//----- nvinfo : EIATTR_KPARAM_INFO
	.align		4
.L_79:
        /*0058*/ 	.byte	0x04, 0x17
        /*005a*/ 	.short	(.L_81 - .L_80)
.L_80:
        /*005c*/ 	.word	0x00000000
        /*0060*/ 	.short	0x0006
        /*0062*/ 	.short	0x0024
        /*0064*/ 	.byte	0x00, 0xf0, 0x11, 0x00


	//----- nvinfo : EIATTR_KPARAM_INFO
	.align		4
.L_81:
        /*0068*/ 	.byte	0x04, 0x17
        /*006a*/ 	.short	(.L_83 - .L_82)
.L_82:
        /*006c*/ 	.word	0x00000000
        /*0070*/ 	.short	0x0005
        /*0072*/ 	.short	0x0020
        /*0074*/ 	.byte	0x00, 0xf0, 0x11, 0x00


	//----- nvinfo : EIATTR_KPARAM_INFO
	.align		4
.L_83:
        /*0078*/ 	.byte	0x04, 0x17
        /*007a*/ 	.short	(.L_85 - .L_84)
.L_84:
        /*007c*/ 	.word	0x00000000
        /*0080*/ 	.short	0x0004
        /*0082*/ 	.short	0x001c
        /*0084*/ 	.byte	0x00, 0xf0, 0x11, 0x00


	//----- nvinfo : EIATTR_KPARAM_INFO
	.align		4
.L_85:
        /*0088*/ 	.byte	0x04, 0x17
        /*008a*/ 	.short	(.L_87 - .L_86)
.L_86:
        /*008c*/ 	.word	0x00000000
        /*0090*/ 	.short	0x0003
        /*0092*/ 	.short	0x0018
        /*0094*/ 	.byte	0x00, 0xf0, 0x11, 0x00


	//----- nvinfo : EIATTR_KPARAM_INFO
	.align		4
.L_87:
        /*0098*/ 	.byte	0x04, 0x17
        /*009a*/ 	.short	(.L_89 - .L_88)
.L_88:
        /*009c*/ 	.word	0x00000000
        /*00a0*/ 	.short	0x0002
        /*00a2*/ 	.short	0x0010
        /*00a4*/ 	.byte	0x00, 0xf5, 0x21, 0x00


	//----- nvinfo : EIATTR_KPARAM_INFO
	.align		4
.L_89:
        /*00a8*/ 	.byte	0x04, 0x17
        /*00aa*/ 	.short	(.L_91 - .L_90)
.L_90:
        /*00ac*/ 	.word	0x00000000
        /*00b0*/ 	.short	0x0001
        /*00b2*/ 	.short	0x0008
        /*00b4*/ 	.byte	0x00, 0xf5, 0x21, 0x00


	//----- nvinfo : EIATTR_KPARAM_INFO
	.align		4
.L_91:
        /*00b8*/ 	.byte	0x04, 0x17
        /*00ba*/ 	.short	(.L_93 - .L_92)
.L_92:
        /*00bc*/ 	.word	0x00000000
        /*00c0*/ 	.short	0x0000
        /*00c2*/ 	.short	0x0000
        /*00c4*/ 	.byte	0x00, 0xf5, 0x21, 0x00


	//----- nvinfo : EIATTR_SPARSE_MMA_MASK
	.align		4
.L_93:
        /*00c8*/ 	.byte	0x03, 0x50
        /*00ca*/ 	.short	0x0000


	//----- nvinfo : EIATTR_MAXREG_COUNT
	.align		4
        /*00cc*/ 	.byte	0x03, 0x1b
        /*00ce*/ 	.short	0x00ff


	//----- nvinfo : EIATTR_MERCURY_ISA_VERSION
	.align		4
        /*00d0*/ 	.byte	0x03, 0x5f
        /*00d2*/ 	.short	0x0101


	//----- nvinfo : EIATTR_VRC_CTA_INIT_COUNT
	.align		4
        /*00d4*/ 	.byte	0x02, 0x4a
	.zero		1
	.zero		1


	//----- nvinfo : EIATTR_EXIT_INSTR_OFFSETS
	.align		4
        /*00d8*/ 	.byte	0x04, 0x1c
        /*00da*/ 	.short	(.L_95 - .L_94)


	//   ....[0]....
.L_94:
        /*00dc*/ 	.word	0x000000b0


	//   ....[1]....
        /*00e0*/ 	.word	0x000016c0


	//----- nvinfo : EIATTR_CRS_STACK_SIZE
	.align		4
.L_95:
        /*00e4*/ 	.byte	0x04, 0x1e
        /*00e6*/ 	.short	(.L_97 - .L_96)
.L_96:
        /*00e8*/ 	.word	0x00000000


	//----- nvinfo : EIATTR_CBANK_PARAM_SIZE
	.align		4
.L_97:
        /*00ec*/ 	.byte	0x03, 0x19
        /*00ee*/ 	.short	0x003c


	//----- nvinfo : EIATTR_PARAM_CBANK
	.align		4
        /*00f0*/ 	.byte	0x04, 0x0a
        /*00f2*/ 	.short	(.L_99 - .L_98)
	.align		4
.L_98:
        /*00f4*/ 	.word	index@(.nv.constant0._Z26max_pooling_Forward_kernelPfS_Piiiiiiiiii)
        /*00f8*/ 	.short	0x0380
        /*00fa*/ 	.short	0x003c


	//----- nvinfo : EIATTR_SW_WAR
	.align		4
.L_99:
        /*00fc*/ 	.byte	0x04, 0x36
        /*00fe*/ 	.short	(.L_101 - .L_100)
.L_100:
        /*0100*/ 	.word	0x00000008
.L_101:


//--------------------- .nv.info._Z28convolutionBackwardKernel_dbiiiiPfS_ --------------------------
	.section	.nv.info._Z28convolutionBackwardKernel_dbiiiiPfS_,"",@"SHT_CUDA_INFO"
	.sectionflags	@""
	.align	4


	//----- nvinfo : EIATTR_CUDA_API_VERSION
	.align		4
        /*0000*/ 	.byte	0x04, 0x37
        /*0002*/ 	.short	(.L_103 - .L_102)
.L_102:
        /*0004*/ 	.word	0x00000082


	//----- nvinfo : EIATTR_KPARAM_INFO
	.align		4
.L_103:
        /*0008*/ 	.byte	0x04, 0x17
        /*000a*/ 	.short	(.L_105 - .L_104)
.L_104:
        /*000c*/ 	.word	0x00000000
        /*0010*/ 	.short	0x0005
        /*0012*/ 	.short	0x0018
        /*0014*/ 	.byte	0x00, 0xf5, 0x21, 0x00


	//----- nvinfo : EIATTR_KPARAM_INFO
	.align		4
.L_105:
        /*0018*/ 	.byte	0x04, 0x17
        /*001a*/ 	.short	(.L_107 - .L_106)
.L_106:
        /*001c*/ 	.word	0x00000000
        /*0020*/ 	.short	0x0004
        /*0022*/ 	.short	0x0010
        /*0024*/ 	.byte	0x00, 0xf5, 0x21, 0x00


	//----- nvinfo : EIATTR_KPARAM_INFO
	.align		4
.L_107:
        /*0028*/ 	.byte	0x04, 0x17
        /*002a*/ 	.short	(.L_109 - .L_108)
.L_108:
        /*002c*/ 	.word	0x00000000
        /*0030*/ 	.short	0x0003
        /*0032*/ 	.short	0x000c
        /*0034*/ 	.byte	0x00, 0xf0, 0x11, 0x00


	//----- nvinfo : EIATTR_KPARAM_INFO
	.align		4
.L_109:
        /*0038*/ 	.byte	0x04, 0x17
        /*003a*/ 	.short	(.L_111 - .L_110)
.L_110:
        /*003c*/ 	.word	0x00000000
        /*0040*/ 	.short	0x0002
        /*0042*/ 	.short	0x0008
        /*0044*/ 	.byte	0x00, 0xf0, 0x11, 0x00


	//----- nvinfo : EIATTR_KPARAM_INFO
	.align		4
.L_111:
        /*0048*/ 	.byte	0x04, 0x17
        /*004a*/ 	.short	(.L_113 - .L_112)
.L_112:
        /*004c*/ 	.word	0x00000000
        /*0050*/ 	.short	0x0001
        /*0052*/ 	.short	0x0004
        /*0054*/ 	.byte	0x00, 0xf0, 0x11, 0x00


	//----- nvinfo : EIATTR_KPARAM_INFO
	.align		4
.L_113:
        /*0058*/ 	.byte	0x04, 0x17
        /*005a*/ 	.short	(.L_115 - .L_114)
.L_114:
        /*005c*/ 	.word	0x00000000
        /*0060*/ 	.short	0x0000
        /*0062*/ 	.short	0x0000
        /*0064*/ 	.byte	0x00, 0xf0, 0x11, 0x00


	//----- nvinfo : EIATTR_SPARSE_MMA_MASK
	.align		4
.L_115:
        /*0068*/ 	.byte	0x03, 0x50
        /*006a*/ 	.short	0x0000


	//----- nvinfo : EIATTR_MAXREG_COUNT
	.align		4
        /*006c*/ 	.byte	0x03, 0x1b
        /*006e*/ 	.short	0x00ff


	//----- nvinfo : EIATTR_MERCURY_ISA_VERSION
	.align		4
        /*0070*/ 	.byte	0x03, 0x5f
        /*0072*/ 	.short	0x0101


	//----- nvinfo : EIATTR_VRC_CTA_INIT_COUNT
	.align		4
        /*0074*/ 	.byte	0x02, 0x4a
	.zero		1
	.zero		1


	//----- nvinfo : EIATTR_EXIT_INSTR_OFFSETS
	.align		4
        /*0078*/ 	.byte	0x04, 0x1c
        /*007a*/ 	.short	(.L_117 - .L_116)


	//   ....[0]....
.L_116:
        /*007c*/ 	.word	0x00000070


	//   ....[1]....
        /*0080*/ 	.word	0x00000b10


	//----- nvinfo : EIATTR_CBANK_PARAM_SIZE
	.align		4
.L_117:
        /*0084*/ 	.byte	0x03, 0x19
        /*0086*/ 	.short	0x0020


	//----- nvinfo : EIATTR_PARAM_CBANK
	.align		4
        /*0088*/ 	.byte	0x04, 0x0a
        /*008a*/ 	.short	(.L_119 - .L_118)
	.align		4
.L_118:
        /*008c*/ 	.word	index@(.nv.constant0._Z28convolutionBackwardKernel_dbiiiiPfS_)
        /*0090*/ 	.short	0x0380
        /*0092*/ 	.short	0x0020


	//----- nvinfo : EIATTR_SW_WAR
	.align		4
.L_119:
        /*0094*/ 	.byte	0x04, 0x36
        /*0096*/ 	.short	(.L_121 - .L_120)
.L_120:
        /*0098*/ 	.word	0x00000008
.L_121:


//--------------------- .nv.info._Z28convolutionBackwardKernel_dwiiiiPfiiiS_S_iiii --------------------------
	.section	.nv.info._Z28convolutionBackwardKernel_dwiiiiPfiiiS_S_iiii,"",@"SHT_CUDA_INFO"
	.sectionflags	@""
	.align	4


	//----- nvinfo : EIATTR_CUDA_API_VERSION
	.align		4
        /*0000*/ 	.byte	0x04, 0x37
        /*0002*/ 	.short	(.L_123 - .L_122)
.L_122:
        /*0004*/ 	.word	0x00000082


	//----- nvinfo : EIATTR_KPARAM_INFO
	.align		4
.L_123:
        /*0008*/ 	.byte	0x04, 0x17
        /*000a*/ 	.short	(.L_125 - .L_124)
.L_124:
        /*000c*/ 	.word	0x00000000
        /*0010*/ 	.short	0x000d
        /*0012*/ 	.short	0x0044
        /*0014*/ 	.byte	0x00, 0xf0, 0x11, 0x00


	//----- nvinfo : EIATTR_KPARAM_INFO
	.align		4
.L_125:
        /*0018*/ 	.byte	0x04, 0x17
        /*001a*/ 	.short	(.L_127 - .L_126)
.L_126:
        /*001c*/ 	.word	0x00000000
        /*0020*/ 	.short	0x000c
        /*0022*/ 	.short	0x0040
        /*0024*/ 	.byte	0x00, 0xf0, 0x11, 0x00


	//----- nvinfo : EIATTR_KPARAM_INFO
	.align		4
.L_127:
        /*0028*/ 	.byte	0x04, 0x17
        /*002a*/ 	.short	(.L_129 - .L_128)
.L_128:
        /*002c*/ 	.word	0x00000000
        /*0030*/ 	.short	0x000b
        /*0032*/ 	.short	0x003c
        /*0034*/ 	.byte	0x00, 0xf0, 0x11, 0x00


	//----- nvinfo : EIATTR_KPARAM_INFO
	.align		4
.L_129:
        /*0038*/ 	.byte	0x04, 0x17
        /*003a*/ 	.short	(.L_131 - .L_130)
.L_130:
        /*003c*/ 	.word	0x00000000
        /*0040*/ 	.short	0x000a
        /*0042*/ 	.short	0x0038
        /*0044*/ 	.byte	0x00, 0xf0, 0x11, 0x00


	//----- nvinfo : EIATTR_KPARAM_INFO
	.align		4
.L_131:
        /*0048*/ 	.byte	0x04, 0x17
        /*004a*/ 	.short	(.L_133 - .L_132)
.L_132:
        /*004c*/ 	.word	0x00000000
        /*0050*/ 	.short	0x0009
        /*0052*/ 	.short	0x0030
        /*0054*/ 	.byte	0x00, 0xf5, 0x21, 0x00


	//----- nvinfo : EIATTR_KPARAM_INFO
	.align		4
.L_133:
        /*0058*/ 	.byte	0x04, 0x17
        /*005a*/ 	.short	(.L_135 - .L_134)
.L_134:
        /*005c*/ 	.word	0x00000000
        /*0060*/ 	.short	0x0008
        /*0062*/ 	.short	0x0028
        /*0064*/ 	.byte	0x00, 0xf5, 0x21, 0x00


	//----- nvinfo : EIATTR_KPARAM_INFO
	.align		4
.L_135:
        /*0068*/ 	.byte	0x04, 0x17
        /*006a*/ 	.short	(.L_137 - .L_136)
.L_136:
        /*006c*/ 	.word	0x00000000
        /*0070*/ 	.short	0x0007
        /*0072*/ 	.short	0x0020
        /*0074*/ 	.byte	0x00, 0xf0, 0x11, 0x00


	//----- nvinfo : EIATTR_KPARAM_INFO
	.align		4
.L_137:
        /*0078*/ 	.byte	0x04, 0x17
        /*007a*/ 	.short	(.L_139 - .L_138)
.L_138:
        /*007c*/ 	.word	0x00000000
        /*0080*/ 	.short	0x0006
        /*0082*/ 	.short	0x001c
        /*0084*/ 	.byte	0x00, 0xf0, 0x11, 0x00


	//----- nvinfo : EIATTR_KPARAM_INFO
	.align		4
.L_139:
        /*0088*/ 	.byte	0x04, 0x17
        /*008a*/ 	.short	(.L_141 - .L_140)
.L_140:
        /*008c*/ 	.word	0x00000000
        /*0090*/ 	.short	0x0005
        /*0092*/ 	.short	0x0018
        /*0094*/ 	.byte	0x00, 0xf0, 0x11, 0x00


	//----- nvinfo : EIATTR_KPARAM_INFO
	.align		4
.L_141:
        /*0098*/ 	.byte	0x04, 0x17
        /*009a*/ 	.short	(.L_143 - .L_142)
.L_142:
        /*009c*/ 	.word	0x00000000
        /*00a0*/ 	.short	0x0004
        /*00a2*/ 	.short	0x0010
        /*00a4*/ 	.byte	0x00, 0xf5, 0x21, 0x00


	//----- nvinfo : EIATTR_KPARAM_INFO
	.align		4
.L_143:
        /*00a8*/ 	.byte	0x04, 0x17
        /*00aa*/ 	.short	(.L_145 - .L_144)
.L_144:
        /*00ac*/ 	.word	0x00000000
        /*00b0*/ 	.short	0x0003
        /*00b2*/ 	.short	0x000c
        /*00b4*/ 	.byte	0x00, 0xf0, 0x11, 0x00


	//----- nvinfo : EIATTR_KPARAM_INFO
	.align		4
.L_145:
        /*00b8*/ 	.byte	0x04, 0x17
        /*00ba*/ 	.short	(.L_147 - .L_146)
.L_146:
        /*00bc*/ 	.word	0x00000000
        /*00c0*/ 	.short	0x0002
        /*00c2*/ 	.short	0x0008
        /*00c4*/ 	.byte	0x00, 0xf0, 0x11, 0x00


	//----- nvinfo : EIATTR_KPARAM_INFO
	.align		4
.L_147:
        /*00c8*/ 	.byte	0x04, 0x17
        /*00ca*/ 	.short	(.L_149 - .L_148)
.L_148:
        /*00cc*/ 	.word	0x00000000
        /*00d0*/ 	.short	0x0001
        /*00d2*/ 	.short	0x0004
        /*00d4*/ 	.byte	0x00, 0xf0, 0x11, 0x00


	//----- nvinfo : EIATTR_KPARAM_INFO
	.align		4
.L_149:
        /*00d8*/ 	.byte	0x04, 0x17
        /*00da*/ 	.short	(.L_151 - .L_150)
.L_150:
        /*00dc*/ 	.word	0x00000000
        /*00e0*/ 	.short	0x0000
        /*00e2*/ 	.short	0x0000
        /*00e4*/ 	.byte	0x00, 0xf0, 0x11, 0x00


	//----- nvinfo : EIATTR_SPARSE_MMA_MASK
	.align		4
.L_151:
        /*00e8*/ 	.byte	0x03, 0x50
        /*00ea*/ 	.short	0x0000


	//----- nvinfo : EIATTR_MAXREG_COUNT
	.align		4
        /*00ec*/ 	.byte	0x03, 0x1b
        /*00ee*/ 	.short	0x00ff


	//----- nvinfo : EIATTR_MERCURY_ISA_VERSION
	.align		4
        /*00f0*/ 	.byte	0x03, 0x5f
        /*00f2*/ 	.short	0x0101


	//----- nvinfo : EIATTR_VRC_CTA_INIT_COUNT
	.align		4
        /*00f4*/ 	.byte	0x02, 0x4a
	.zero		1
	.zero		1


	//----- nvinfo : EIATTR_EXIT_INSTR_OFFSETS
	.align		4
        /*00f8*/ 	.byte	0x04, 0x1c
        /*00fa*/ 	.short	(.L_153 - .L_152)


	//   ....[0]....
.L_152:
        /*00fc*/ 	.word	0x000000f0


	//   ....[1]....
        /*0100*/ 	.word	0x00001520


	//----- nvinfo : EIATTR_CRS_STACK_SIZE
	.align		4
.L_153:
        /*0104*/ 	.byte	0x04, 0x1e
        /*0106*/ 	.short	(.L_155 - .L_154)
.L_154:
        /*0108*/ 	.word	0x00000000


	//----- nvinfo : EIATTR_CBANK_PARAM_SIZE
	.align		4
.L_155:
        /*010c*/ 	.byte	0x03, 0x19
        /*010e*/ 	.short	0x0048


	//----- nvinfo : EIATTR_PARAM_CBANK
	.align		4
        /*0110*/ 	.byte	0x04, 0x0a
        /*0112*/ 	.short	(.L_157 - .L_156)
	.align		4
.L_156:
        /*0114*/ 	.word	index@(.nv.constant0._Z28convolutionBackwardKernel_dwiiiiPfiiiS_S_iiii)
        /*0118*/ 	.short	0x0380
        /*011a*/ 	.short	0x0048


	//----- nvinfo : EIATTR_SW_WAR
	.align		4
.L_157:
        /*011c*/ 	.byte	0x04, 0x36
        /*011e*/ 	.short	(.L_159 - .L_158)
.L_158:
        /*0120*/ 	.word	0x00000008
.L_159:


//--------------------- .nv.info._Z20convolutionKernel_WBiiiiPfiiiS_S_S_iiii --------------------------
	.section	.nv.info._Z20convolutionKernel_WBiiiiPfiiiS_S_S_iiii,"",@"SHT_CUDA_INFO"
	.sectionflags	@""
	.align	4


	//----- nvinfo : EIATTR_CUDA_API_VERSION
	.align		4
        /*0000*/ 	.byte	0x04, 0x37
        /*0002*/ 	.short	(.L_161 - .L_160)
.L_160:
        /*0004*/ 	.word	0x00000082


	//----- nvinfo : EIATTR_KPARAM_INFO
	.align		4
.L_161:
        /*0008*/ 	.byte	0x04, 0x17
        /*000a*/ 	.short	(.L_163 - .L_162)
.L_162:
        /*000c*/ 	.word	0x00000000
        /*0010*/ 	.short	0x000e
        /*0012*/ 	.short	0x004c
        /*0014*/ 	.byte	0x00, 0xf0, 0x11, 0x00


	//----- nvinfo : EIATTR_KPARAM_INFO
	.align		4
.L_163:
        /*0018*/ 	.byte	0x04, 0x17
        /*001a*/ 	.short	(.L_165 - .L_164)
.L_164:
        /*001c*/ 	.word	0x00000000
        /*0020*/ 	.short	0x000d
        /*0022*/ 	.short	0x0048
        /*0024*/ 	.byte	0x00, 0xf0, 0x11, 0x00


	//----- nvinfo : EIATTR_KPARAM_INFO
	.align		4
.L_165:
        /*0028*/ 	.byte	0x04, 0x17
        /*002a*/ 	.short	(.L_167 - .L_166)
.L_166:
        /*002c*/ 	.word	0x00000000
        /*0030*/ 	.short	0x000c
        /*0032*/ 	.short	0x0044
        /*0034*/ 	.byte	0x00, 0xf0, 0x11, 0x00


	//----- nvinfo : EIATTR_KPARAM_INFO
	.align		4
.L_167:
        /*0038*/ 	.byte	0x04, 0x17
        /*003a*/ 	.short	(.L_169 - .L_168)
.L_168:
        /*003c*/ 	.word	0x00000000
        /*0040*/ 	.short	0x000b
        /*0042*/ 	.short	0x0040
        /*0044*/ 	.byte	0x00, 0xf0, 0x11, 0x00


	//----- nvinfo : EIATTR_KPARAM_INFO
	.align		4
.L_169:
        /*0048*/ 	.byte	0x04, 0x17
        /*004a*/ 	.short	(.L_171 - .L_170)
.L_170:
        /*004c*/ 	.word	0x00000000
        /*0050*/ 	.short	0x000a
        /*0052*/ 	.short	0x0038
        /*0054*/ 	.byte	0x00, 0xf5, 0x21, 0x00


	//----- nvinfo : EIATTR_KPARAM_INFO
	.align		4
.L_171:
        /*0058*/ 	.byte	0x04, 0x17
        /*005a*/ 	.short	(.L_173 - .L_172)
.L_172:
        /*005c*/ 	.word	0x00000000
        /*0060*/ 	.short	0x0009
        /*0062*/ 	.short	0x0030
        /*0064*/ 	.byte	0x00, 0xf5, 0x21, 0x00


	//----- nvinfo : EIATTR_KPARAM_INFO
	.align		4
.L_173:
        /*0068*/ 	.byte	0x04, 0x17
        /*006a*/ 	.short	(.L_175 - .L_174)
.L_174:
        /*006c*/ 	.word	0x00000000
        /*0070*/ 	.short	0x0008
        /*0072*/ 	.short	0x0028
        /*0074*/ 	.byte	0x00, 0xf5, 0x21, 0x00


	//----- nvinfo : EIATTR_KPARAM_INFO
	.align		4
.L_175:
        /*0078*/ 	.byte	0x04, 0x17
        /*007a*/ 	.short	(.L_177 - .L_176)
.L_176:
        /*007c*/ 	.word	0x00000000
        /*0080*/ 	.short	0x0007
        /*0082*/ 	.short	0x0020
        /*0084*/ 	.byte	0x00, 0xf0, 0x11, 0x00


	//----- nvinfo : EIATTR_KPARAM_INFO
	.align		4
.L_177:
        /*0088*/ 	.byte	0x04, 0x17
        /*008a*/ 	.short	(.L_179 - .L_178)
.L_178:
        /*008c*/ 	.word	0x00000000
        /*0090*/ 	.short	0x0006
        /*0092*/ 	.short	0x001c
        /*0094*/ 	.byte	0x00, 0xf0, 0x11, 0x00


	//----- nvinfo : EIATTR_KPARAM_INFO
	.align		4
.L_179:
        /*0098*/ 	.byte	0x04, 0x17
        /*009a*/ 	.short	(.L_181 - .L_180)
.L_180:
        /*009c*/ 	.word	0x00000000
        /*00a0*/ 	.short	0x0005
        /*00a2*/ 	.short	0x0018
        /*00a4*/ 	.byte	0x00, 0xf0, 0x11, 0x00


	//----- nvinfo : EIATTR_KPARAM_INFO
	.align		4
.L_181:
        /*00a8*/ 	.byte	0x04, 0x17
        /*00aa*/ 	.short	(.L_183 - .L_182)
.L_182:
        /*00ac*/ 	.word	0x00000000
        /*00b0*/ 	.short	0x0004
        /*00b2*/ 	.short	0x0010
        /*00b4*/ 	.byte	0x00, 0xf5, 0x21, 0x00


	//----- nvinfo : EIATTR_KPARAM_INFO
	.align		4
.L_183:
        /*00b8*/ 	.byte	0x04, 0x17
        /*00ba*/ 	.short	(.L_185 - .L_184)
.L_184:
        /*00bc*/ 	.word	0x00000000
        /*00c0*/ 	.short	0x0003
        /*00c2*/ 	.short	0x000c
        /*00c4*/ 	.byte	0x00, 0xf0, 0x11, 0x00


	//----- nvinfo : EIATTR_KPARAM_INFO
	.align		4
.L_185:
        /*00c8*/ 	.byte	0x04, 0x17
        /*00ca*/ 	.short	(.L_187 - .L_186)
.L_186:
        /*00cc*/ 	.word	0x00000000
        /*00d0*/ 	.short	0x0002
        /*00d2*/ 	.short	0x0008
        /*00d4*/ 	.byte	0x00, 0xf0, 0x11, 0x00


	//----- nvinfo : EIATTR_KPARAM_INFO
	.align		4
.L_187:
        /*00d8*/ 	.byte	0x04, 0x17
        /*00da*/ 	.short	(.L_189 - .L_188)
.L_188:
        /*00dc*/ 	.word	0x00000000
        /*00e0*/ 	.short	0x0001
        /*00e2*/ 	.short	0x0004
        /*00e4*/ 	.byte	0x00, 0xf0, 0x11, 0x00


	//----- nvinfo : EIATTR_KPARAM_INFO
	.align		4
.L_189:
        /*00e8*/ 	.byte	0x04, 0x17
        /*00ea*/ 	.short	(.L_191 - .L_190)
.L_190:
        /*00ec*/ 	.word	0x00000000
        /*00f0*/ 	.short	0x0000
        /*00f2*/ 	.short	0x0000
        /*00f4*/ 	.byte	0x00, 0xf0, 0x11, 0x00


	//----- nvinfo : EIATTR_SPARSE_MMA_MASK
	.align		4
.L_191:
        /*00f8*/ 	.byte	0x03, 0x50
        /*00fa*/ 	.short	0x0000


	//----- nvinfo : EIATTR_MAXREG_COUNT
	.align		4
        /*00fc*/ 	.byte	0x03, 0x1b
        /*00fe*/ 	.short	0x00ff


	//----- nvinfo : EIATTR_MERCURY_ISA_VERSION
	.align		4
        /*0100*/ 	.byte	0x03, 0x5f
        /*0102*/ 	.short	0x0101


	//----- nvinfo : EIATTR_VRC_CTA_INIT_COUNT
	.align		4
        /*0104*/ 	.byte	0x02, 0x4a
	.zero		1
	.zero		1


	//----- nvinfo : EIATTR_EXIT_INSTR_OFFSETS
	.align		4
        /*0108*/ 	.byte	0x04, 0x1c
        /*010a*/ 	.short	(.L_193 - .L_192)


	//   ....[0]....
.L_192:
        /*010c*/ 	.word	0x00000110


	//   ....[1]....
        /*0110*/ 	.word	0x00001200


	//   ....[2]....
        /*0114*/ 	.word	0x00001860


	//   ....[3]....
        /*0118*/ 	.word	0x00001b90


	//   ....[4]....
        /*011c*/ 	.word	0x00001d60


	//   ....[5]....
        /*0120*/ 	.word	0x00001e30


	//   ....[6]....
        /*0124*/ 	.word	0x00002470


	//   ....[7]....
        /*0128*/ 	.word	0x000027a0


	//   ....[8]....
        /*012c*/ 	.word	0x00002970


	//   ....[9]....
        /*0130*/ 	.word	0x00002a40


	//   ....[10]....
        /*0134*/ 	.word	0x00003080


	//   ....[11]....
        /*0138*/ 	.word	0x000033b0


	//   ....[12]....
        /*013c*/ 	.word	0x00003580


	//   ....[13]....
        /*0140*/ 	.word	0x00003650


	//----- nvinfo : EIATTR_CRS_STACK_SIZE
	.align		4
.L_193:
        /*0144*/ 	.byte	0x04, 0x1e
        /*0146*/ 	.short	(.L_195 - .L_194)
.L_194:
        /*0148*/ 	.word	0x00000000


	//----- nvinfo : EIATTR_CBANK_PARAM_SIZE
	.align		4
.L_195:
        /*014c*/ 	.byte	0x03, 0x19
        /*014e*/ 	.short	0x0050


	//----- nvinfo : EIATTR_PARAM_CBANK
	.align		4
        /*0150*/ 	.byte	0x04, 0x0a
        /*0152*/ 	.short	(.L_197 - .L_196)
	.align		4
.L_196:
        /*0154*/ 	.word	index@(.nv.constant0._Z20convolutionKernel_WBiiiiPfiiiS_S_S_iiii)
        /*0158*/ 	.short	0x0380
        /*015a*/ 	.short	0x0050


	//----- nvinfo : EIATTR_SW_WAR
	.align		4
.L_197:
        /*015c*/ 	.byte	0x04, 0x36
        /*015e*/ 	.short	(.L_199 - .L_198)
.L_198:
        /*0160*/ 	.word	0x00000008
.L_199:


//--------------------- .nv.info._Z17convolutionKerneliiiiPfiiiS_S_iiii --------------------------
	.section	.nv.info._Z17convolutionKerneliiiiPfiiiS_S_iiii,"",@"SHT_CUDA_INFO"
	.sectionflags	@""
	.align	4


	//----- nvinfo : EIATTR_CUDA_API_VERSION
	.align		4
        /*0000*/ 	.byte	0x04, 0x37
        /*0002*/ 	.short	(.L_201 - .L_200)
.L_200:
        /*0004*/ 	.word	0x00000082


	//----- nvinfo : EIATTR_KPARAM_INFO
	.align		4
.L_201:
        /*0008*/ 	.byte	0x04, 0x17
        /*000a*/ 	.short	(.L_203 - .L_202)
.L_202:
        /*000c*/ 	.word	0x00000000
        /*0010*/ 	.short	0x000d
        /*0012*/ 	.short	0x0044
        /*0014*/ 	.byte	0x00, 0xf0, 0x11, 0x00


	//----- nvinfo : EIATTR_KPARAM_INFO
	.align		4
.L_203:
        /*0018*/ 	.byte	0x04, 0x17
        /*001a*/ 	.short	(.L_205 - .L_204)
.L_204:
        /*001c*/ 	.word	0x00000000
        /*0020*/ 	.short	0x000c
        /*0022*/ 	.short	0x0040
        /*0024*/ 	.byte	0x00, 0xf0, 0x11, 0x00


	//----- nvinfo : EIATTR_KPARAM_INFO
	.align		4
.L_205:
        /*0028*/ 	.byte	0x04, 0x17
        /*002a*/ 	.short	(.L_207 - .L_206)
.L_206:
        /*002c*/ 	.word	0x00000000
        /*0030*/ 	.short	0x000b
        /*0032*/ 	.short	0x003c
        /*0034*/ 	.byte	0x00, 0xf0, 0x11, 0x00


	//----- nvinfo : EIATTR_KPARAM_INFO
	.align		4
.L_207:
        /*0038*/ 	.byte	0x04, 0x17
        /*003a*/ 	.short	(.L_209 - .L_208)
.L_208:
        /*003c*/ 	.word	0x00000000
        /*0040*/ 	.short	0x000a
        /*0042*/ 	.short	0x0038
        /*0044*/ 	.byte	0x00, 0xf0, 0x11, 0x00


	//----- nvinfo : EIATTR_KPARAM_INFO
	.align		4
.L_209:
        /*0048*/ 	.byte	0x04, 0x17
        /*004a*/ 	.short	(.L_211 - .L_210)
.L_210:
        /*004c*/ 	.word	0x00000000
        /*0050*/ 	.short	0x0009
        /*0052*/ 	.short	0x0030
        /*0054*/ 	.byte	0x00, 0xf5, 0x21, 0x00


	//----- nvinfo : EIATTR_KPARAM_INFO
	.align		4
.L_211:
        /*0058*/ 	.byte	0x04, 0x17
        /*005a*/ 	.short	(.L_213 - .L_212)
.L_212:
        /*005c*/ 	.word	0x00000000
        /*0060*/ 	.short	0x0008
        /*0062*/ 	.short	0x0028
        /*0064*/ 	.byte	0x00, 0xf5, 0x21, 0x00


	//----- nvinfo : EIATTR_KPARAM_INFO
	.align		4
.L_213:
        /*0068*/ 	.byte	0x04, 0x17
        /*006a*/ 	.short	(.L_215 - .L_214)
.L_214:
        /*006c*/ 	.word	0x00000000
        /*0070*/ 	.short	0x0007
        /*0072*/ 	.short	0x0020
        /*0074*/ 	.byte	0x00, 0xf0, 0x11, 0x00


	//----- nvinfo : EIATTR_KPARAM_INFO
	.align		4
.L_215:
        /*0078*/ 	.byte	0x04, 0x17
        /*007a*/ 	.short	(.L_217 - .L_216)
.L_216:
        /*007c*/ 	.word	0x00000000
        /*0080*/ 	.short	0x0006
        /*0082*/ 	.short	0x001c
        /*0084*/ 	.byte	0x00, 0xf0, 0x11, 0x00


	//----- nvinfo : EIATTR_KPARAM_INFO
	.align		4
.L_217:
        /*0088*/ 	.byte	0x04, 0x17
        /*008a*/ 	.short	(.L_219 - .L_218)
.L_218:
        /*008c*/ 	.word	0x00000000
        /*0090*/ 	.short	0x0005
        /*0092*/ 	.short	0x0018
        /*0094*/ 	.byte	0x00, 0xf0, 0x11, 0x00


	//----- nvinfo : EIATTR_KPARAM_INFO
	.align		4
.L_219:
        /*0098*/ 	.byte	0x04, 0x17
        /*009a*/ 	.short	(.L_221 - .L_220)
.L_220:
        /*009c*/ 	.word	0x00000000
        /*00a0*/ 	.short	0x0004
        /*00a2*/ 	.short	0x0010
        /*00a4*/ 	.byte	0x00, 0xf5, 0x21, 0x00


	//----- nvinfo : EIATTR_KPARAM_INFO
	.align		4
.L_221:
        /*00a8*/ 	.byte	0x04, 0x17
        /*00aa*/ 	.short	(.L_223 - .L_222)
.L_222:
        /*00ac*/ 	.word	0x00000000
        /*00b0*/ 	.short	0x0003
        /*00b2*/ 	.short	0x000c
        /*00b4*/ 	.byte	0x00, 0xf0, 0x11, 0x00


	//----- nvinfo : EIATTR_KPARAM_INFO
	.align		4
.L_223:
        /*00b8*/ 	.byte	0x04, 0x17
        /*00ba*/ 	.short	(.L_225 - .L_224)
.L_224:
        /*00bc*/ 	.word	0x00000000
        /*00c0*/ 	.short	0x0002
        /*00c2*/ 	.short	0x0008
        /*00c4*/ 	.byte	0x00, 0xf0, 0x11, 0x00


	//----- nvinfo : EIATTR_KPARAM_INFO
	.align		4
.L_225:
        /*00c8*/ 	.byte	0x04, 0x17
        /*00ca*/ 	.short	(.L_227 - .L_226)
.L_226:
        /*00cc*/ 	.word	0x00000000
        /*00d0*/ 	.short	0x0001
        /*00d2*/ 	.short	0x0004
        /*00d4*/ 	.byte	0x00, 0xf0, 0x11, 0x00


	//----- nvinfo : EIATTR_KPARAM_INFO
	.align		4
.L_227:
        /*00d8*/ 	.byte	0x04, 0x17
        /*00da*/ 	.short	(.L_229 - .L_228)
.L_228:
        /*00dc*/ 	.word	0x00000000
        /*00e0*/ 	.short	0x0000
        /*00e2*/ 	.short	0x0000
        /*00e4*/ 	.byte	0x00, 0xf0, 0x11, 0x00


	//----- nvinfo : EIATTR_SPARSE_MMA_MASK
	.align		4
.L_229:
        /*00e8*/ 	.byte	0x03, 0x50
        /*00ea*/ 	.short	0x0000


	//----- nvinfo : EIATTR_MAXREG_COUNT
	.align		4
        /*00ec*/ 	.byte	0x03, 0x1b
        /*00ee*/ 	.short	0x00ff


	//----- nvinfo : EIATTR_MERCURY_ISA_VERSION
	.align		4
        /*00f0*/ 	.byte	0x03, 0x5f
        /*00f2*/ 	.short	0x0101


	//----- nvinfo : EIATTR_VRC_CTA_INIT_COUNT
	.align		4
        /*00f4*/ 	.byte	0x02, 0x4a
	.zero		1
	.zero		1


	//----- nvinfo : EIATTR_EXIT_INSTR_OFFSETS
	.align		4
        /*00f8*/ 	.byte	0x04, 0x1c
        /*00fa*/ 	.short	(.L_231 - .L_230)


	//   ....[0]....
.L_230:
        /*00fc*/ 	.word	0x00000110


	//   ....[1]....
        /*0100*/ 	.word	0x00001080


	//   ....[2]....
        /*0104*/ 	.word	0x000015e0


	//   ....[3]....
        /*0108*/ 	.word	0x00001890


	//   ....[4]....
        /*010c*/ 	.word	0x00001a20


	//   ....[5]....
        /*0110*/ 	.word	0x00001ad0


	//   ....[6]....
        /*0114*/ 	.word	0x00002010


	//   ....[7]....
        /*0118*/ 	.word	0x000022c0


	//   ....[8]....
        /*011c*/ 	.word	0x00002450


	//   ....[9]....
        /*0120*/ 	.word	0x00002500


	//   ....[10]....
        /*0124*/ 	.word	0x00002a40


	//   ....[11]....
        /*0128*/ 	.word	0x00002cf0


	//   ....[12]....
        /*012c*/ 	.word	0x00002e80


	//   ....[13]....
        /*0130*/ 	.word	0x00002f30


	//----- nvinfo : EIATTR_CRS_STACK_SIZE
	.align		4
.L_231:
        /*0134*/ 	.byte	0x04, 0x1e
        /*0136*/ 	.short	(.L_233 - .L_232)
.L_232:
        /*0138*/ 	.word	0x00000000


	//----- nvinfo : EIATTR_CBANK_PARAM_SIZE
	.align		4
.L_233:
        /*013c*/ 	.byte	0x03, 0x19
        /*013e*/ 	.short	0x0048


	//----- nvinfo : EIATTR_PARAM_CBANK
	.align		4
        /*0140*/ 	.byte	0x04, 0x0a
        /*0142*/ 	.short	(.L_235 - .L_234)
	.align		4
.L_234:
        /*0144*/ 	.word	index@(.nv.constant0._Z17convolutionKerneliiiiPfiiiS_S_iiii)
        /*0148*/ 	.short	0x0380
        /*014a*/ 	.short	0x0048


	//----- nvinfo : EIATTR_SW_WAR
	.align		4
.L_235:
        /*014c*/ 	.byte	0x04, 0x36
        /*014e*/ 	.short	(.L_237 - .L_236)
.L_236:
        /*0150*/ 	.word	0x00000008
.L_237:


//--------------------- .nv.callgraph             --------------------------
	.section	.nv.callgraph,"",@"SHT_CUDA_CALLGRAPH"
	.align	4
	.sectionentsize	8
	.align		4
        /*0000*/ 	.word	0x00000000
	.align		4
        /*0004*/ 	.word	0xffffffff
	.align		4
        /*0008*/ 	.word	0x00000000
	.align		4
        /*000c*/ 	.word	0xfffffffe
	.align		4
        /*0010*/ 	.word	0x00000000
	.align		4
        /*0014*/ 	.word	0xfffffffd
	.align		4
        /*0018*/ 	.word	0x00000000
	.align		4
        /*001c*/ 	.word	0xfffffffc


//--------------------- .text._Z27max_pooling_backward_kernelPKfPfPKiiiiiiiiii --------------------------
	.section	.text._Z27max_pooling_backward_kernelPKfPfPKiiiiiiiiii,"ax",@progbits
	.align	128
        .global         _Z27max_pooling_backward_kernelPKfPfPKiiiiiiiiii
        .type           _Z27max_pooling_backward_kernelPKfPfPKiiiiiiiiii,@function
        .size           _Z27max_pooling_backward_kernelPKfPfPKiiiiiiiiii,(.L_x_83 - _Z27max_pooling_backward_kernelPKfPfPKiiiiiiiiii)
        .other          _Z27max_pooling_backward_kernelPKfPfPKiiiiiiiiii,@"STO_CUDA_ENTRY STV_DEFAULT"
_Z27max_pooling_backward_kernelPKfPfPKiiiiiiiiii:
.text._Z27max_pooling_backward_kernelPKfPfPKiiiiiiiiii:
[----:B------:R-:W-:Y:S01]  /*0000*/  LDC R1, c[0x0][0x37c] ;  /* 0x0000df00ff017b82 */ /* 0x000fe20000000800 */
[----:B------:R-:W0:Y:S07]  /*0010*/  S2R R9, SR_TID.X ;  /* 0x0000000000097919 */ /* 0x000e2e0000002100 */
[----:B------:R-:W1:Y:S08]  /*0020*/  LDC.64 R2, c[0x0][0x398] ;  /* 0x0000e600ff027b82 */ /* 0x000e700000000a00 */
[----:B------:R-:W2:Y:S08]  /*0030*/  LDC.64 R4, c[0x0][0x3a8] ;  /* 0x0000ea00ff047b82 */ /* 0x000eb00000000a00 */
[----:B------:R-:W0:Y:S08]  /*0040*/  S2UR UR4, SR_CTAID.X ;  /* 0x00000000000479c3 */ /* 0x000e300000002500 */
[----:B------:R-:W0:Y:S01]  /*0050*/  LDC R0, c[0x0][0x360] ;  /* 0x0000d800ff007b82 */ /* 0x000e220000000800 */
[----:B-1----:R-:W-:-:S04]  /*0060*/  IMAD R7, R3, R2, RZ ;  /* 0x0000000203077224 */ /* 0x002fc800078e02ff */
[----:B--2---:R-:W-:-:S04]  /*0070*/  IMAD R2, R7, R4, RZ ;  /* 0x0000000407027224 */ /* 0x004fc800078e02ff */
[----:B------:R-:W-:Y:S02]  /*0080*/  IMAD R7, R2, R5, RZ ;  /* 0x0000000502077224 */ /* 0x000fe400078e02ff */
[----:B0-----:R-:W-:-:S05]  /*0090*/  IMAD R0, R0, UR4, R9 ;  /* 0x0000000400007c24 */ /* 0x001fca000f8e0209 */
[----:B------:R-:W-:-:S13]  /*00a0*/  ISETP.GE.AND P0, PT, R0, R7, PT ;  /* 0x000000070000720c */ /* 0x000fda0003f06270 */
[----:B------:R-:W-:Y:S05]  /*00b0*/  @P0 EXIT ;  /* 0x000000000000094d */ /* 0x000fea0003800000 */
[-C--:B------:R-:W-:Y:S01]  /*00c0*/  IABS R11, R5.reuse ;  /* 0x00000005000b7213 */ /* 0x080fe20000000000 */
[----:B------:R-:W-:Y:S01]  /*00d0*/  IMAD R13, R4, R5, RZ ;  /* 0x00000005040d7224 */ /* 0x000fe200078e02ff */
[----:B------:R-:W-:Y:S01]  /*00e0*/  IABS R2, R3 ;  /* 0x0000000300027213 */ /* 0x000fe20000000000 */
[-C--:B------:R-:W-:Y:S01]  /*00f0*/  IMAD R6, R3, R4.reuse, RZ ;  /* 0x0000000403067224 */ /* 0x080fe200078e02ff */
[----:B------:R-:W0:Y:S01]  /*0100*/  I2F.RP R15, R11 ;  /* 0x0000000b000f7306 */ /* 0x000e220000209400 */
[----:B------:R-:W-:Y:S01]  /*0110*/  IABS R12, R4 ;  /* 0x00000004000c7213 */ /* 0x000fe20000000000 */
[----:B------:R-:W1:Y:S01]  /*0120*/  LDCU.64 UR4, c[0x0][0x358] ;  /* 0x00006b00ff0477ac */ /* 0x000e620008000a00 */
[----:B------:R-:W-:Y:S02]  /*0130*/  IABS R10, R13 ;  /* 0x0000000d000a7213 */ /* 0x000fe40000000000 */
[----:B------:R-:W-:Y:S01]  /*0140*/  IABS R16, R0 ;  /* 0x0000000000107213 */ /* 0x000fe20000000000 */
[----:B------:R-:W2:Y:S01]  /*0150*/  LDCU UR6, c[0x0][0x3b8] ;  /* 0x00007700ff0677ac */ /* 0x000ea20008000800 */
[----:B------:R-:W-:Y:S01]  /*0160*/  ISETP.NE.AND P4, PT, R5, RZ, PT ;  /* 0x000000ff0500720c */ /* 0x000fe20003f85270 */
[----:B------:R-:W3:Y:S01]  /*0170*/  I2F.RP R14, R10 ;  /* 0x0000000a000e7306 */ /* 0x000ee20000209400 */
[----:B------:R-:W4:Y:S07]  /*0180*/  LDCU.64 UR8, c[0x0][0x3a0] ;  /* 0x00007400ff0877ac */ /* 0x000f2e0008000a00 */
[----:B0-----:R-:W0:Y:S08]  /*0190*/  MUFU.RCP R15, R15 ;  /* 0x0000000f000f7308 */ /* 0x001e300000001000 */
[----:B---3--:R-:W3:Y:S08]  /*01a0*/  MUFU.RCP R14, R14 ;  /* 0x0000000e000e7308 */ /* 0x008ef00000001000 */
[----:B------:R-:W-:Y:S01]  /*01b0*/  I2F.RP R17, R2 ;  /* 0x0000000200117306 */ /* 0x000fe20000209400 */
[----:B0-----:R-:W-:-:S02]  /*01c0*/  VIADD R8, R15, 0xffffffe ;  /* 0x0ffffffe0f087836 */ /* 0x001fc40000000000 */
[----:B------:R-:W-:-:S05]  /*01d0*/  IMAD R15, R6, R5, RZ ;  /* 0x00000005060f7224 */ /* 0x000fca00078e02ff */
[----:B------:R0:W5:Y:S01]  /*01e0*/  F2I.FTZ.U32.TRUNC.NTZ R9, R8 ;  /* 0x0000000800097305 */ /* 0x000162000021f000 */
[----:B---3--:R-:W-:-:S07]  /*01f0*/  IADD3 R7, PT, PT, R14, 0xffffffe, RZ ;  /* 0x0ffffffe0e077810 */ /* 0x008fce0007ffe0ff */
[----:B------:R-:W3:Y:S01]  /*0200*/  F2I.FTZ.U32.TRUNC.NTZ R7, R7 ;  /* 0x0000000700077305 */ /* 0x000ee2000021f000 */
[----:B0-----:R-:W-:Y:S02]  /*0210*/  HFMA2 R8, -RZ, RZ, 0, 0 ;  /* 0x00000000ff087431 */ /* 0x001fe400000001ff */
[----:B-----5:R-:W-:-:S05]  /*0220*/  IMAD.MOV R14, RZ, RZ, -R9 ;  /* 0x000000ffff0e7224 */ /* 0x020fca00078e0a09 */
[----:B------:R-:W-:Y:S01]  /*0230*/  MUFU.RCP R17, R17 ;  /* 0x0000001100117308 */ /* 0x000fe20000001000 */
[----:B------:R-:W-:Y:S02]  /*0240*/  MOV R6, R14 ;  /* 0x0000000e00067202 */ /* 0x000fe40000000f00 */
[----:B------:R-:W-:Y:S01]  /*0250*/  IABS R14, R15 ;  /* 0x0000000f000e7213 */ /* 0x000fe20000000000 */
[----:B---3--:R-:W-:-:S04]  /*0260*/  IMAD.MOV R21, RZ, RZ, -R7 ;  /* 0x000000ffff157224 */ /* 0x008fc800078e0a07 */
[----:B------:R-:W0:Y:S01]  /*0270*/  I2F.RP R18, R12 ;  /* 0x0000000c00127306 */ /* 0x000e220000209400 */
[----:B------:R-:W-:Y:S02]  /*0280*/  IMAD R19, R6, R11, RZ ;  /* 0x0000000b06137224 */ /* 0x000fe400078e02ff */
[----:B------:R-:W-:Y:S02]  /*0290*/  IMAD.MOV.U32 R6, RZ, RZ, RZ ;  /* 0x000000ffff067224 */ /* 0x000fe400078e00ff */
[----:B------:R-:W-:Y:S01]  /*02a0*/  IMAD.HI.U32 R9, R9, R19, R8 ;  /* 0x0000001309097227 */ /* 0x000fe200078e0008 */
[----:B------:R-:W-:Y:S02]  /*02b0*/  IABS R8, R13 ;  /* 0x0000000d00087213 */ /* 0x000fe40000000000 */
[----:B------:R-:W3:Y:S01]  /*02c0*/  I2F.RP R20, R14 ;  /* 0x0000000e00147306 */ /* 0x000ee20000209400 */
[----:B------:R-:W-:Y:S01]  /*02d0*/  IMAD R19, R21, R10, RZ ;  /* 0x0000000a15137224 */ /* 0x000fe200078e02ff */
[----:B------:R-:W-:-:S03]  /*02e0*/  IADD3 R21, PT, PT, RZ, -R8, RZ ;  /* 0x80000008ff157210 */ /* 0x000fc60007ffe0ff */
[----:B------:R-:W-:-:S03]  /*02f0*/  IMAD.HI.U32 R7, R7, R19, R6 ;  /* 0x0000001307077227 */ /* 0x000fc600078e0006 */
[----:B0-----:R-:W0:Y:S01]  /*0300*/  MUFU.RCP R18, R18 ;  /* 0x0000001200127308 */ /* 0x001e220000001000 */
[----:B------:R-:W-:Y:S02]  /*0310*/  VIADD R6, R17, 0xffffffe ;  /* 0x0ffffffe11067836 */ /* 0x000fe40000000000 */
[----:B------:R-:W-:-:S04]  /*0320*/  IMAD.HI.U32 R17, R9, R16, RZ ;  /* 0x0000001009117227 */ /* 0x000fc800078e00ff */
[----:B------:R-:W-:Y:S01]  /*0330*/  IMAD.HI.U32 R19, R7, R16, RZ ;  /* 0x0000001007137227 */ /* 0x000fe200078e00ff */
[----:B------:R-:W-:Y:S01]  /*0340*/  IADD3 R8, PT, PT, -R17, RZ, RZ ;  /* 0x000000ff11087210 */ /* 0x000fe20007ffe1ff */
[----:B---3--:R-:W-:Y:S02]  /*0350*/  MUFU.RCP R20, R20 ;  /* 0x0000001400147308 */ /* 0x008fe40000001000 */
[--C-:B------:R-:W-:Y:S02]  /*0360*/  IMAD R21, R19, R21, R16.reuse ;  /* 0x0000001513157224 */ /* 0x100fe400078e0210 */
[----:B------:R-:W-:-:S03]  /*0370*/  IMAD R8, R11, R8, R16 ;  /* 0x000000080b087224 */ /* 0x000fc600078e0210 */
[----:B------:R-:W-:Y:S01]  /*0380*/  ISETP.GT.U32.AND P5, PT, R10, R21, PT ;  /* 0x000000150a00720c */ /* 0x000fe20003fa4070 */
[----:B------:R3:W5:Y:S01]  /*0390*/  F2I.FTZ.U32.TRUNC.NTZ R7, R6 ;  /* 0x0000000600077305 */ /* 0x000762000021f000 */
[----:B------:R-:W-:Y:S01]  /*03a0*/  ISETP.GT.U32.AND P6, PT, R11, R8, PT ;  /* 0x000000080b00720c */ /* 0x000fe20003fc4070 */
[----:B0-----:R-:W-:-:S06]  /*03b0*/  VIADD R18, R18, 0xffffffe ;  /* 0x0ffffffe12127836 */ /* 0x001fcc0000000000 */
[----:B------:R-:W0:Y:S01]  /*03c0*/  F2I.FTZ.U32.TRUNC.NTZ R9, R18 ;  /* 0x0000001200097305 */ /* 0x000e22000021f000 */
[----:B---3--:R-:W-:-:S03]  /*03d0*/  LOP3.LUT R6, R0, R13, RZ, 0x3c, !PT ;  /* 0x0000000d00067212 */ /* 0x008fc600078e3cff */
[-C--:B------:R-:W-:Y:S01]  /*03e0*/  @!P5 IADD3 R21, PT, PT, R21, -R10.reuse, RZ ;  /* 0x8000000a1515d210 */ /* 0x080fe20007ffe0ff */
[----:B------:R-:W-:Y:S01]  /*03f0*/  @!P5 VIADD R19, R19, 0x1 ;  /* 0x000000011313d836 */ /* 0x000fe20000000000 */
[-C--:B------:R-:W-:Y:S01]  /*0400*/  @!P6 IADD3 R8, PT, PT, R8, -R11.reuse, RZ ;  /* 0x8000000b0808e210 */ /* 0x080fe20007ffe0ff */
[----:B-----5:R-:W-:Y:S01]  /*0410*/  IMAD.MOV R22, RZ, RZ, -R7 ;  /* 0x000000ffff167224 */ /* 0x020fe200078e0a07 */
[----:B------:R-:W-:Y:S01]  /*0420*/  ISETP.GE.U32.AND P0, PT, R21, R10, PT ;  /* 0x0000000a1500720c */ /* 0x000fe20003f06070 */
[----:B------:R-:W-:Y:S01]  /*0430*/  VIADD R10, R20, 0xffffffe ;  /* 0x0ffffffe140a7836 */ /* 0x000fe20000000000 */
[----:B------:R-:W-:Y:S02]  /*0440*/  ISETP.GE.U32.AND P1, PT, R8, R11, PT ;  /* 0x0000000b0800720c */ /* 0x000fe40003f26070 */
[----:B------:R-:W-:Y:S01]  /*0450*/  MOV R21, R22 ;  /* 0x0000001600157202 */ /* 0x000fe20000000f00 */
[----:B------:R-:W3:Y:S01]  /*0460*/  F2I.FTZ.U32.TRUNC.NTZ R11, R10 ;  /* 0x0000000a000b7305 */ /* 0x000ee2000021f000 */
[----:B------:R-:W-:Y:S01]  /*0470*/  ISETP.GE.AND P3, PT, R6, RZ, PT ;  /* 0x000000ff0600720c */ /* 0x000fe20003f66270 */
[----:B------:R-:W-:Y:S01]  /*0480*/  IMAD.MOV.U32 R6, RZ, RZ, RZ ;  /* 0x000000ffff067224 */ /* 0x000fe200078e00ff */
[----:B------:R-:W-:Y:S01]  /*0490*/  ISETP.NE.AND P5, PT, R13, RZ, PT ;  /* 0x000000ff0d00720c */ /* 0x000fe20003fa5270 */
[----:B------:R-:W-:Y:S01]  /*04a0*/  IMAD R21, R21, R2, RZ ;  /* 0x0000000215157224 */ /* 0x000fe200078e02ff */
[----:B------:R-:W-:-:S02]  /*04b0*/  LOP3.LUT R8, R0, R5, RZ, 0x3c, !PT ;  /* 0x0000000500087212 */ /* 0x000fc400078e3cff */
[----:B------:R-:W-:Y:S01]  /*04c0*/  @!P6 IADD3 R17, PT, PT, R17, 0x1, RZ ;  /* 0x000000011111e810 */ /* 0x000fe20007ffe0ff */
[----:B------:R-:W-:Y:S01]  /*04d0*/  IMAD.HI.U32 R6, R7, R21, R6 ;  /* 0x0000001507067227 */ /* 0x000fe200078e0006 */
[----:B0-----:R-:W-:Y:S02]  /*04e0*/  IADD3 R7, PT, PT, RZ, -R9, RZ ;  /* 0x80000009ff077210 */ /* 0x001fe40007ffe0ff */
[----:B------:R-:W-:Y:S01]  /*04f0*/  ISETP.GE.AND P2, PT, R8, RZ, PT ;  /* 0x000000ff0800720c */ /* 0x000fe20003f46270 */
[----:B------:R-:W-:Y:S01]  /*0500*/  @P0 VIADD R19, R19, 0x1 ;  /* 0x0000000113130836 */ /* 0x000fe20000000000 */
[----:B------:R-:W-:Y:S01]  /*0510*/  @P1 IADD3 R17, PT, PT, R17, 0x1, RZ ;  /* 0x0000000111111810 */ /* 0x000fe20007ffe0ff */
[----:B------:R-:W-:Y:S01]  /*0520*/  IMAD.MOV.U32 R8, RZ, RZ, RZ ;  /* 0x000000ffff087224 */ /* 0x000fe200078e00ff */
[----:B---3--:R-:W-:Y:S01]  /*0530*/  IADD3 R21, PT, PT, RZ, -R11, RZ ;  /* 0x8000000bff157210 */ /* 0x008fe20007ffe0ff */
[----:B------:R-:W-:Y:S02]  /*0540*/  IMAD R7, R7, R12, RZ ;  /* 0x0000000c07077224 */ /* 0x000fe400078e02ff */
[----:B------:R-:W-:Y:S01]  /*0550*/  @!P3 IMAD.MOV R19, RZ, RZ, -R19 ;  /* 0x000000ffff13b224 */ /* 0x000fe200078e0a13 */
[----:B------:R-:W-:Y:S01]  /*0560*/  @!P5 LOP3.LUT R19, RZ, R13, RZ, 0x33, !PT ;  /* 0x0000000dff13d212 */ /* 0x000fe200078e33ff */
[----:B------:R-:W-:Y:S01]  /*0570*/  IMAD.HI.U32 R8, R9, R7, R8 ;  /* 0x0000000709087227 */ /* 0x000fe200078e0008 */
[----:B------:R-:W-:-:S02]  /*0580*/  IABS R9, R15 ;  /* 0x0000000f00097213 */ /* 0x000fc40000000000 */
[----:B------:R-:W-:Y:S01]  /*0590*/  IABS R18, R19 ;  /* 0x0000001300127213 */ /* 0x000fe20000000000 */
[----:B------:R-:W-:Y:S01]  /*05a0*/  IMAD R7, R21, R14, RZ ;  /* 0x0000000e15077224 */ /* 0x000fe200078e02ff */
[----:B------:R-:W-:Y:S01]  /*05b0*/  @!P2 IADD3 R17, PT, PT, -R17, RZ, RZ ;  /* 0x000000ff1111a210 */ /* 0x000fe20007ffe1ff */
[----:B------:R-:W-:Y:S01]  /*05c0*/  IMAD.MOV.U32 R10, RZ, RZ, RZ ;  /* 0x000000ffff0a7224 */ /* 0x000fe200078e00ff */
[----:B------:R-:W-:Y:S02]  /*05d0*/  @!P4 LOP3.LUT R17, RZ, R5, RZ, 0x33, !PT ;  /* 0x00000005ff11c212 */ /* 0x000fe400078e33ff */
[----:B------:R-:W-:Y:S01]  /*05e0*/  ISETP.GE.AND P6, PT, R19, RZ, PT ;  /* 0x000000ff1300720c */ /* 0x000fe20003fc6270 */
[----:B------:R-:W-:Y:S01]  /*05f0*/  IMAD.HI.U32 R11, R11, R7, R10 ;  /* 0x000000070b0b7227 */ /* 0x000fe200078e000a */
[----:B------:R-:W-:Y:S02]  /*0600*/  IADD3 R7, PT, PT, RZ, -R9, RZ ;  /* 0x80000009ff077210 */ /* 0x000fe40007ffe0ff */
[----:B------:R-:W-:Y:S01]  /*0610*/  IABS R21, R17 ;  /* 0x0000001100157213 */ /* 0x000fe20000000000 */
[----:B------:R-:W-:Y:S01]  /*0620*/  IMAD.MOV.U32 R9, RZ, RZ, R18 ;  /* 0x000000ffff097224 */ /* 0x000fe200078e0012 */
[----:B------:R-:W-:Y:S01]  /*0630*/  ISETP.GE.AND P5, PT, R17, RZ, PT ;  /* 0x000000ff1100720c */ /* 0x000fe20003fa6270 */
[----:B------:R-:W-:Y:S01]  /*0640*/  IMAD.HI.U32 R11, R11, R16, RZ ;  /* 0x000000100b0b7227 */ /* 0x000fe200078e00ff */
[----:B------:R-:W-:-:S03]  /*0650*/  IADD3 R17, PT, PT, -R17, RZ, RZ ;  /* 0x000000ff11117210 */ /* 0x000fc60007ffe1ff */
[----:B------:R-:W-:-:S04]  /*0660*/  IMAD.HI.U32 R6, R6, R9, RZ ;  /* 0x0000000906067227 */ /* 0x000fc800078e00ff */
[----:B------:R-:W-:Y:S01]  /*0670*/  IMAD R7, R11, R7, R16 ;  /* 0x000000070b077224 */ /* 0x000fe200078e0210 */
[----:B------:R-:W-:Y:S01]  /*0680*/  IADD3 R6, PT, PT, -R6, RZ, RZ ;  /* 0x000000ff06067210 */ /* 0x000fe20007ffe1ff */
[----:B------:R-:W-:-:S03]  /*0690*/  IMAD.HI.U32 R8, R8, R21, RZ ;  /* 0x0000001508087227 */ /* 0x000fc600078e00ff */
[----:B------:R-:W-:Y:S01]  /*06a0*/  ISETP.GT.U32.AND P3, PT, R14, R7, PT ;  /* 0x000000070e00720c */ /* 0x000fe20003f64070 */
[----:B------:R-:W-:Y:S02]  /*06b0*/  IMAD.MOV R8, RZ, RZ, -R8 ;  /* 0x000000ffff087224 */ /* 0x000fe400078e0a08 */
[----:B------:R-:W-:Y:S01]  /*06c0*/  IMAD R9, R2, R6, R9 ;  /* 0x0000000602097224 */ /* 0x000fe200078e0209 */
[----:B------:R-:W-:Y:S01]  /*06d0*/  LOP3.LUT R6, R0, R15, RZ, 0x3c, !PT ;  /* 0x0000000f00067212 */ /* 0x000fe200078e3cff */
[----:B------:R-:W-:Y:S02]  /*06e0*/  IMAD R10, R12, R8, R21 ;  /* 0x000000080c0a7224 */ /* 0x000fe400078e0215 */
[----:B------:R-:W-:Y:S01]  /*06f0*/  IMAD R0, R5, R17, R0 ;  /* 0x0000001105007224 */ /* 0x000fe200078e0200 */
[----:B------:R-:W-:Y:S02]  /*0700*/  ISETP.GT.U32.AND P0, PT, R2, R9, PT ;  /* 0x000000090200720c */ /* 0x000fe40003f04070 */
[----:B------:R-:W-:-:S03]  /*0710*/  ISETP.GT.U32.AND P1, PT, R12, R10, PT ;  /* 0x0000000a0c00720c */ /* 0x000fc60003f24070 */
[-C--:B------:R-:W-:Y:S01]  /*0720*/  @!P3 IADD3 R7, PT, PT, R7, -R14.reuse, RZ ;  /* 0x8000000e0707b210 */ /* 0x080fe20007ffe0ff */
[----:B------:R-:W-:Y:S01]  /*0730*/  @!P3 VIADD R11, R11, 0x1 ;  /* 0x000000010b0bb836 */ /* 0x000fe20000000000 */
[----:B------:R-:W-:Y:S02]  /*0740*/  ISETP.NE.AND P3, PT, R15, RZ, PT ;  /* 0x000000ff0f00720c */ /* 0x000fe40003f65270 */
[----:B------:R-:W-:-:S04]  /*0750*/  ISETP.GE.U32.AND P4, PT, R7, R14, PT ;  /* 0x0000000e0700720c */ /* 0x000fc80003f86070 */
[----:B------:R-:W-:Y:S01]  /*0760*/  @!P0 IMAD.IADD R9, R9, 0x1, -R2 ;  /* 0x0000000109098824 */ /* 0x000fe200078e0a02 */
[----:B------:R-:W-:Y:S02]  /*0770*/  ISETP.GE.AND P0, PT, R6, RZ, PT ;  /* 0x000000ff0600720c */ /* 0x000fe40003f06270 */
[----:B------:R-:W-:Y:S02]  /*0780*/  @!P1 IADD3 R10, PT, PT, R10, -R12, RZ ;  /* 0x8000000c0a0a9210 */ /* 0x000fe40007ffe0ff */
[----:B------:R-:W-:Y:S02]  /*0790*/  ISETP.GT.U32.AND P1, PT, R2, R9, PT ;  /* 0x000000090200720c */ /* 0x000fe40003f24070 */
[----:B------:R-:W-:Y:S02]  /*07a0*/  ISETP.GT.U32.AND P2, PT, R12, R10, PT ;  /* 0x0000000a0c00720c */ /* 0x000fe40003f44070 */
[----:B------:R-:W-:Y:S02]  /*07b0*/  @P4 IADD3 R11, PT, PT, R11, 0x1, RZ ;  /* 0x000000010b0b4810 */ /* 0x000fe40007ffe0ff */
[----:B------:R-:W-:-:S03]  /*07c0*/  ISETP.NE.AND P4, PT, R3, RZ, PT ;  /* 0x000000ff0300720c */ /* 0x000fc60003f85270 */
[----:B------:R-:W-:-:S04]  /*07d0*/  IMAD.MOV.U32 R6, RZ, RZ, R11 ;  /* 0x000000ffff067224 */ /* 0x000fc800078e000b */
[----:B------:R-:W-:Y:S02]  /*07e0*/  @!P1 IADD3 R9, PT, PT, R9, -R2, RZ ;  /* 0x8000000209099210 */ /* 0x000fe40007ffe0ff */
[----:B------:R-:W-:Y:S01]  /*07f0*/  @!P0 IADD3 R6, PT, PT, -R6, RZ, RZ ;  /* 0x000000ff06068210 */ /* 0x000fe20007ffe1ff */
[----:B------:R-:W-:Y:S01]  /*0800*/  @!P2 IMAD.IADD R10, R10, 0x1, -R12 ;  /* 0x000000010a0aa824 */ /* 0x000fe200078e0a0c */
[----:B------:R-:W-:Y:S01]  /*0810*/  ISETP.NE.AND P0, PT, R4, RZ, PT ;  /* 0x000000ff0400720c */ /* 0x000fe20003f05270 */
[----:B------:R-:W-:Y:S01]  /*0820*/  IMAD.MOV.U32 R2, RZ, RZ, R9 ;  /* 0x000000ffff027224 */ /* 0x000fe200078e0009 */
[----:B------:R-:W-:Y:S01]  /*0830*/  @!P3 LOP3.LUT R6, RZ, R15, RZ, 0x33, !PT ;  /* 0x0000000fff06b212 */ /* 0x000fe200078e33ff */
[----:B------:R-:W0:Y:S01]  /*0840*/  LDC.64 R8, c[0x0][0x390] ;  /* 0x0000e400ff087b82 */ /* 0x000e220000000a00 */
[----:B------:R-:W-:Y:S02]  /*0850*/  @!P5 IMAD.MOV R10, RZ, RZ, -R10 ;  /* 0x000000ffff0ad224 */ /* 0x000fe400078e0a0a */
[----:B------:R-:W-:Y:S01]  /*0860*/  @!P6 IADD3 R2, PT, PT, -R2, RZ, RZ ;  /* 0x000000ff0202e210 */ /* 0x000fe20007ffe1ff */
[----:B------:R-:W-:Y:S01]  /*0870*/  IMAD R15, R15, R6, RZ ;  /* 0x000000060f0f7224 */ /* 0x000fe200078e02ff */
[----:B------:R-:W-:-:S03]  /*0880*/  @!P4 LOP3.LUT R2, RZ, R3, RZ, 0x33, !PT ;  /* 0x00000003ff02c212 */ /* 0x000fc600078e33ff */
[----:B------:R-:W3:Y:S02]  /*0890*/  LDC R12, c[0x0][0x3b4] ;  /* 0x0000ed00ff0c7b82 */ /* 0x000ee40000000800 */
[----:B------:R-:W-:Y:S01]  /*08a0*/  @!P0 LOP3.LUT R10, RZ, R4, RZ, 0x33, !PT ;  /* 0x00000004ff0a8212 */ /* 0x000fe200078e33ff */
[----:B------:R-:W-:-:S04]  /*08b0*/  IMAD R15, R13, R2, R15 ;  /* 0x000000020d0f7224 */ /* 0x000fc800078e020f */
[----:B------:R-:W-:-:S04]  /*08c0*/  IMAD R7, R10, R5, R15 ;  /* 0x000000050a077224 */ /* 0x000fc800078e020f */
[----:B------:R-:W-:-:S04]  /*08d0*/  IMAD.IADD R7, R0, 0x1, R7 ;  /* 0x0000000100077824 */ /* 0x000fc800078e0207 */
[----:B0-----:R-:W-:-:S05]  /*08e0*/  IMAD.WIDE R8, R7, 0x4, R8 ;  /* 0x0000000407087825 */ /* 0x001fca00078e0208 */
[----:B-1----:R-:W5:Y:S01]  /*08f0*/  LDG.E R11, desc[UR4][R8.64] ;  /* 0x00000004080b7981 */ /* 0x002f62000c1e1900 */
[----:B------:R-:W-:Y:S01]  /*0900*/  IMAD R2, R6, R3, R2 ;  /* 0x0000000306027224 */ /* 0x000fe200078e0202 */
[----:B---3--:R-:W-:-:S04]  /*0910*/  IABS R15, R12 ;  /* 0x0000000c000f7213 */ /* 0x008fc80000000000 */
[----:B------:R-:W0:Y:S08]  /*0920*/  I2F.RP R13, R15 ;  /* 0x0000000f000d7306 */ /* 0x000e300000209400 */
[----:B0-----:R-:W0:Y:S02]  /*0930*/  MUFU.RCP R13, R13 ;  /* 0x0000000d000d7308 */ /* 0x001e240000001000 */
[----:B0-----:R-:W-:-:S06]  /*0940*/  IADD3 R4, PT, PT, R13, 0xffffffe, RZ ;  /* 0x0ffffffe0d047810 */ /* 0x001fcc0007ffe0ff */
[----:B------:R0:W1:Y:S02]  /*0950*/  F2I.FTZ.U32.TRUNC.NTZ R5, R4 ;  /* 0x0000000400057305 */ /* 0x000064000021f000 */
[----:B0-----:R-:W-:Y:S02]  /*0960*/  HFMA2 R4, -RZ, RZ, 0, 0 ;  /* 0x00000000ff047431 */ /* 0x001fe400000001ff */
[----:B-1----:R-:W-:-:S04]  /*0970*/  IMAD.MOV R14, RZ, RZ, -R5 ;  /* 0x000000ffff0e7224 */ /* 0x002fc800078e0a05 */
[----:B------:R-:W-:-:S04]  /*0980*/  IMAD R17, R14, R15, RZ ;  /* 0x0000000f0e117224 */ /* 0x000fc800078e02ff */
[----:B------:R-:W-:Y:S01]  /*0990*/  IMAD.HI.U32 R5, R5, R17, R4 ;  /* 0x0000001105057227 */ /* 0x000fe200078e0004 */
[----:B-----5:R-:W-:Y:S02]  /*09a0*/  IABS R8, R11 ;  /* 0x0000000b00087213 */ /* 0x020fe40000000000 */
[----:B------:R-:W-:-:S03]  /*09b0*/  LOP3.LUT R4, R11, R12, RZ, 0x3c, !PT ;  /* 0x0000000c0b047212 */ /* 0x000fc600078e3cff */
[----:B------:R-:W-:Y:S01]  /*09c0*/  IMAD.HI.U32 R5, R5, R8, RZ ;  /* 0x0000000805057227 */ /* 0x000fe200078e00ff */
[----:B------:R-:W-:-:S03]  /*09d0*/  ISETP.GE.AND P2, PT, R4, RZ, PT ;  /* 0x000000ff0400720c */ /* 0x000fc60003f46270 */
[----:B------:R-:W-:-:S04]  /*09e0*/  IMAD.MOV R9, RZ, RZ, -R5 ;  /* 0x000000ffff097224 */ /* 0x000fc800078e0a05 */
[----:B------:R-:W-:-:S05]  /*09f0*/  IMAD R8, R15, R9, R8 ;  /* 0x000000090f087224 */ /* 0x000fca00078e0208 */
[----:B------:R-:W-:-:S13]  /*0a00*/  ISETP.GT.U32.AND P1, PT, R15, R8, PT ;  /* 0x000000080f00720c */ /* 0x000fda0003f24070 */
[-C--:B------:R-:W-:Y:S01]  /*0a10*/  @!P1 IADD3 R8, PT, PT, R8, -R15.reuse, RZ ;  /* 0x8000000f08089210 */ /* 0x080fe20007ffe0ff */
[----:B------:R-:W-:Y:S01]  /*0a20*/  @!P1 VIADD R5, R5, 0x1 ;  /* 0x0000000105059836 */ /* 0x000fe20000000000 */
[----:B------:R-:W-:Y:S02]  /*0a30*/  ISETP.NE.AND P1, PT, R12, RZ, PT ;  /* 0x000000ff0c00720c */ /* 0x000fe40003f25270 */
[----:B------:R-:W-:Y:S02]  /*0a40*/  ISETP.GE.U32.AND P0, PT, R8, R15, PT ;  /* 0x0000000f0800720c */ /* 0x000fe40003f06070 */
[----:B------:R-:W0:Y:S11]  /*0a50*/  LDC.64 R8, c[0x0][0x380] ;  /* 0x0000e000ff087b82 */ /* 0x000e360000000a00 */
[----:B------:R-:W-:-:S05]  /*0a60*/  @P0 IADD3 R5, PT, PT, R5, 0x1, RZ ;  /* 0x0000000105050810 */ /* 0x000fca0007ffe0ff */
[----:B------:R-:W-:Y:S02]  /*0a70*/  IMAD.MOV.U32 R13, RZ, RZ, R5 ;  /* 0x000000ffff0d7224 */ /* 0x000fe400078e0005 */
[----:B------:R-:W1:Y:S03]  /*0a80*/  LDC.64 R4, c[0x0][0x388] ;  /* 0x0000e200ff047b82 */ /* 0x000e660000000a00 */
[----:B------:R-:W-:Y:S02]  /*0a90*/  @!P2 IADD3 R13, PT, PT, -R13, RZ, RZ ;  /* 0x000000ff0d0da210 */ /* 0x000fe40007ffe1ff */
[----:B------:R-:W-:Y:S01]  /*0aa0*/  @!P1 LOP3.LUT R13, RZ, R12, RZ, 0x33, !PT ;  /* 0x0000000cff0d9212 */ /* 0x000fe200078e33ff */
[----:B0-----:R-:W-:-:S04]  /*0ab0*/  IMAD.WIDE R8, R7, 0x4, R8 ;  /* 0x0000000407087825 */ /* 0x001fc800078e0208 */
[--C-:B------:R-:W-:Y:S02]  /*0ac0*/  IMAD.MOV R14, RZ, RZ, -R13.reuse ;  /* 0x000000ffff0e7224 */ /* 0x100fe400078e0a0d */
[----:B--2---:R-:W-:Y:S01]  /*0ad0*/  IMAD R13, R10, UR6, R13 ;  /* 0x000000060a0d7c24 */ /* 0x004fe2000f8e020d */
[----:B------:R-:W2:Y:S01]  /*0ae0*/  LDG.E R8, desc[UR4][R8.64] ;  /* 0x0000000408087981 */ /* 0x000ea2000c1e1900 */
[----:B------:R-:W-:Y:S02]  /*0af0*/  IMAD R11, R12, R14, R11 ;  /* 0x0000000e0c0b7224 */ /* 0x000fe400078e020b */
[----:B----4-:R-:W-:Y:S02]  /*0b00*/  IMAD R2, R2, UR8, R13 ;  /* 0x0000000802027c24 */ /* 0x010fe4000f8e020d */
[----:B------:R-:W-:-:S04]  /*0b10*/  IMAD R11, R0, UR6, R11 ;  /* 0x00000006000b7c24 */ /* 0x000fc8000f8e020b */
[----:B------:R-:W-:-:S04]  /*0b20*/  IMAD R11, R2, UR9, R11 ;  /* 0x00000009020b7c24 */ /* 0x000fc8000f8e020b */
[----:B-1----:R-:W-:-:S05]  /*0b30*/  IMAD.WIDE R4, R11, 0x4, R4 ;  /* 0x000000040b047825 */ /* 0x002fca00078e0204 */
[----:B------:R-:W2:Y:S02]  /*0b40*/  LDG.E R3, desc[UR4][R4.64] ;  /* 0x0000000404037981 */ /* 0x000ea4000c1e1900 */
[----:B--2---:R-:W-:-:S05]  /*0b50*/  FADD R3, R8, R3 ;  /* 0x0000000308037221 */ /* 0x004fca0000000000 */
[----:B------:R-:W-:Y:S01]  /*0b60*/  STG.E desc[UR4][R4.64], R3 ;  /* 0x0000000304007986 */ /* 0x000fe2000c101904 */
[----:B------:R-:W-:Y:S05]  /*0b70*/  EXIT ;  /* 0x000000000000794d */ /* 0x000fea0003800000 */
.L_x_0:
[----:B------:R-:W-:-:S00]  /*0b80*/  BRA `(.L_x_0) ;  /* 0xfffffffc00fc7947 */ /* 0x000fc0000383ffff */
[----:B------:R-:W-:-:S00]  /*0b90*/  NOP ;  /* 0x0000000000007918 */ /* 0x000fc00000000000 */
        /* <DEDUP_REMOVED lines=14> */
.L_x_83:


//--------------------- .text._Z26max_pooling_Forward_kernelPfS_Piiiiiiiiii --------------------------
	.section	.text._Z26max_pooling_Forward_kernelPfS_Piiiiiiiiii,"ax",@progbits
	.align	128
        .global         _Z26max_pooling_Forward_kernelPfS_Piiiiiiiiii
        .type           _Z26max_pooling_Forward_kernelPfS_Piiiiiiiiii,@function
        .size           _Z26max_pooling_Forward_kernelPfS_Piiiiiiiiii,(.L_x_84 - _Z26max_pooling_Forward_kernelPfS_Piiiiiiiiii)
        .other          _Z26max_pooling_Forward_kernelPfS_Piiiiiiiiii,@"STO_CUDA_ENTRY STV_DEFAULT"
_Z26max_pooling_Forward_kernelPfS_Piiiiiiiiii:
.text._Z26max_pooling_Forward_kernelPfS_Piiiiiiiiii:
[----:B------:R-:W-:Y:S01]  /*0000*/  LDC R1, c[0x0][0x37c] ;  /* 0x0000df00ff017b82 */ /* 0x000fe20000000800 */
[----:B------:R-:W0:Y:S01]  /*0010*/  S2R R3, SR_TID.X ;  /* 0x0000000000037919 */ /* 0x000e220000002100 */
[----:B------:R-:W1:Y:S06]  /*0020*/  LDCU.64 UR4, c[0x0][0x398] ;  /* 0x00007300ff0477ac */ /* 0x000e6c0008000a00 */
[----:B------:R-:W0:Y:S01]  /*0030*/  S2UR UR6, SR_CTAID.X ;  /* 0x00000000000679c3 */ /* 0x000e220000002500 */
[----:B------:R-:W2:Y:S07]  /*0040*/  LDCU.64 UR10, c[0x0][0x3a8] ;  /* 0x00007500ff0a77ac */ /* 0x000eae0008000a00 */
[----:B------:R-:W0:Y:S01]  /*0050*/  LDC R6, c[0x0][0x360] ;  /* 0x0000d800ff067b82 */ /* 0x000e220000000800 */
[----:B-1----:R-:W-:-:S04]  /*0060*/  UIMAD UR4, UR5, UR4, URZ ;  /* 0x00000004050472a4 */ /* 0x002fc8000f8e02ff */
[----:B--2---:R-:W-:-:S04]  /*0070*/  UIMAD UR4, UR4, UR10, URZ ;  /* 0x0000000a040472a4 */ /* 0x004fc8000f8e02ff */
[----:B------:R-:W-:Y:S01]  /*0080*/  UIMAD UR4, UR4, UR11, URZ ;  /* 0x0000000b040472a4 */ /* 0x000fe2000f8e02ff */
[----:B0-----:R-:W-:-:S05]  /*0090*/  IMAD R6, R6, UR6, R3 ;  /* 0x0000000606067c24 */ /* 0x001fca000f8e0203 */
[----:B------:R-:W-:-:S13]  /*00a0*/  ISETP.GE.AND P0, PT, R6, UR4, PT ;  /* 0x0000000406007c0c */ /* 0x000fda000bf06270 */
[----:B------:R-:W-:Y:S05]  /*00b0*/  @P0 EXIT ;  /* 0x000000000000094d */ /* 0x000fea0003800000 */
[----:B------:R-:W-:Y:S01]  /*00c0*/  IMAD.U32 R0, RZ, RZ, UR11 ;  /* 0x0000000bff007e24 */ /* 0x000fe2000f8e00ff */
[----:B------:R-:W-:Y:S02]  /*00d0*/  UIMAD UR6, UR10, UR11, URZ ;  /* 0x0000000b0a0672a4 */ /* 0x000fe4000f8e02ff */
[----:B------:R-:W-:Y:S01]  /*00e0*/  IMAD.U32 R5, RZ, RZ, UR10 ;  /* 0x0000000aff057e24 */ /* 0x000fe2000f8e00ff */
[----:B------:R-:W-:Y:S01]  /*00f0*/  UIMAD UR4, UR5, UR10, URZ ;  /* 0x0000000a050472a4 */ /* 0x000fe2000f8e02ff */
[----:B------:R-:W-:Y:S01]  /*0100*/  BSSY.RECONVERGENT B1, `(.L_x_1) ;  /* 0x0000150000017945 */ /* 0x000fe20003800200 */
[----:B------:R-:W-:Y:S01]  /*0110*/  IABS R4, R0 ;  /* 0x0000000000047213 */ /* 0x000fe20000000000 */
[----:B------:R-:W0:Y:S01]  /*0120*/  LDCU UR7, c[0x0][0x3b8] ;  /* 0x00007700ff0777ac */ /* 0x000e220008000800 */
[----:B------:R-:W-:Y:S01]  /*0130*/  IABS R2, UR6 ;  /* 0x0000000600027c13 */ /* 0x000fe20008000000 */
[----:B------:R-:W-:Y:S01]  /*0140*/  IMAD.MOV.U32 R19, RZ, RZ, -0x800001 ;  /* 0xff7fffffff137424 */ /* 0x000fe200078e00ff */
[----:B------:R-:W1:Y:S01]  /*0150*/  I2F.RP R0, R4 ;  /* 0x0000000400007306 */ /* 0x000e620000209400 */
[----:B------:R-:W-:Y:S01]  /*0160*/  UIMAD UR4, UR4, UR11, URZ ;  /* 0x0000000b040472a4 */ /* 0x000fe2000f8e02ff */
[----:B------:R-:W-:Y:S01]  /*0170*/  IABS R14, UR6 ;  /* 0x00000006000e7c13 */ /* 0x000fe20008000000 */
[----:B------:R-:W2:Y:S01]  /*0180*/  LDCU UR12, c[0x0][0x3b0] ;  /* 0x00007600ff0c77ac */ /* 0x000ea20008000800 */
[----:B------:R-:W3:Y:S04]  /*0190*/  LDCU.64 UR8, c[0x0][0x358] ;  /* 0x00006b00ff0877ac */ /* 0x000ee80008000a00 */
[----:B------:R-:W4:Y:S08]  /*01a0*/  I2F.RP R3, R2 ;  /* 0x0000000200037306 */ /* 0x000f300000209400 */
[----:B-1----:R-:W1:Y:S08]  /*01b0*/  MUFU.RCP R0, R0 ;  /* 0x0000000000007308 */ /* 0x002e700000001000 */
[----:B----4-:R-:W4:Y:S01]  /*01c0*/  MUFU.RCP R3, R3 ;  /* 0x0000000300037308 */ /* 0x010f220000001000 */
[----:B-1----:R-:W-:Y:S01]  /*01d0*/  VIADD R8, R0, 0xffffffe ;  /* 0x0ffffffe00087836 */ /* 0x002fe20000000000 */
[----:B------:R-:W-:-:S06]  /*01e0*/  IABS R0, R5 ;  /* 0x0000000500007213 */ /* 0x000fcc0000000000 */
[----:B------:R1:W5:Y:S01]  /*01f0*/  F2I.FTZ.U32.TRUNC.NTZ R9, R8 ;  /* 0x0000000800097305 */ /* 0x000362000021f000 */
[----:B----4-:R-:W-:-:S07]  /*0200*/  VIADD R12, R3, 0xffffffe ;  /* 0x0ffffffe030c7836 */ /* 0x010fce0000000000 */
[----:B------:R4:W0:Y:S01]  /*0210*/  F2I.FTZ.U32.TRUNC.NTZ R13, R12 ;  /* 0x0000000c000d7305 */ /* 0x000822000021f000 */
[----:B-1----:R-:W-:Y:S02]  /*0220*/  IMAD.MOV.U32 R8, RZ, RZ, RZ ;  /* 0x000000ffff087224 */ /* 0x002fe400078e00ff */
[----:B-----5:R-:W-:-:S05]  /*0230*/  IMAD.MOV R7, RZ, RZ, -R9 ;  /* 0x000000ffff077224 */ /* 0x020fca00078e0a09 */
[----:B------:R-:W1:Y:S01]  /*0240*/  I2F.RP R3, R0 ;  /* 0x0000000000037306 */ /* 0x000e620000209400 */
[----:B----4-:R-:W-:Y:S02]  /*0250*/  IMAD.MOV.U32 R12, RZ, RZ, RZ ;  /* 0x000000ffff0c7224 */ /* 0x010fe400078e00ff */
[----:B------:R-:W-:Y:S02]  /*0260*/  IMAD.MOV.U32 R5, RZ, RZ, R7 ;  /* 0x000000ffff057224 */ /* 0x000fe400078e0007 */
[----:B------:R-:W-:Y:S02]  /*0270*/  IMAD.U32 R7, RZ, RZ, UR5 ;  /* 0x00000005ff077e24 */ /* 0x000fe4000f8e00ff */
[----:B------:R-:W-:-:S03]  /*0280*/  IMAD R5, R5, R4, RZ ;  /* 0x0000000405057224 */ /* 0x000fc600078e02ff */
[----:B------:R-:W-:Y:S01]  /*0290*/  IABS R7, R7 ;  /* 0x0000000700077213 */ /* 0x000fe20000000000 */
[----:B------:R-:W-:Y:S01]  /*02a0*/  IMAD.HI.U32 R8, R9, R5, R8 ;  /* 0x0000000509087227 */ /* 0x000fe200078e0008 */
[----:B------:R-:W-:Y:S02]  /*02b0*/  IABS R9, R6 ;  /* 0x0000000600097213 */ /* 0x000fe40000000000 */
[----:B------:R-:W4:Y:S01]  /*02c0*/  I2F.RP R15, R7 ;  /* 0x00000007000f7306 */ /* 0x000f220000209400 */
[----:B0-----:R-:W-:Y:S02]  /*02d0*/  IMAD.MOV R5, RZ, RZ, -R13 ;  /* 0x000000ffff057224 */ /* 0x001fe400078e0a0d */
[----:B------:R-:W-:Y:S01]  /*02e0*/  IMAD.HI.U32 R10, R8, R9, RZ ;  /* 0x00000009080a7227 */ /* 0x000fe200078e00ff */
[----:B------:R-:W-:-:S03]  /*02f0*/  IABS R8, UR4 ;  /* 0x0000000400087c13 */ /* 0x000fc60008000000 */
[----:B------:R-:W-:Y:S01]  /*0300*/  IMAD R5, R5, R2, RZ ;  /* 0x0000000205057224 */ /* 0x000fe200078e02ff */
[----:B------:R-:W-:Y:S01]  /*0310*/  IADD3 R11, PT, PT, -R10, RZ, RZ ;  /* 0x000000ff0a0b7210 */ /* 0x000fe20007ffe1ff */
[----:B-1----:R-:W0:Y:S02]  /*0320*/  MUFU.RCP R3, R3 ;  /* 0x0000000300037308 */ /* 0x002e240000001000 */
[----:B------:R-:W-:-:S04]  /*0330*/  IMAD.HI.U32 R12, R13, R5, R12 ;  /* 0x000000050d0c7227 */ /* 0x000fc800078e000c */
[----:B------:R-:W-:Y:S02]  /*0340*/  IMAD R13, R4, R11, R9 ;  /* 0x0000000b040d7224 */ /* 0x000fe400078e0209 */
[----:B------:R-:W-:Y:S01]  /*0350*/  IMAD.MOV R5, RZ, RZ, -R14 ;  /* 0x000000ffff057224 */ /* 0x000fe200078e0a0e */
[----:B------:R-:W1:Y:S01]  /*0360*/  I2F.RP R11, R8 ;  /* 0x00000008000b7306 */ /* 0x000e620000209400 */
[----:B------:R-:W-:Y:S01]  /*0370*/  IMAD.HI.U32 R14, R12, R9, RZ ;  /* 0x000000090c0e7227 */ /* 0x000fe200078e00ff */
[----:B------:R-:W-:-:S03]  /*0380*/  ISETP.GT.U32.AND P2, PT, R4, R13, PT ;  /* 0x0000000d0400720c */ /* 0x000fc60003f44070 */
[----:B------:R-:W-:-:S03]  /*0390*/  IMAD R5, R14, R5, R9 ;  /* 0x000000050e057224 */ /* 0x000fc600078e0209 */
[----:B----4-:R-:W4:Y:S01]  /*03a0*/  MUFU.RCP R15, R15 ;  /* 0x0000000f000f7308 */ /* 0x010f220000001000 */
[----:B0-----:R-:W-:Y:S01]  /*03b0*/  VIADD R3, R3, 0xffffffe ;  /* 0x0ffffffe03037836 */ /* 0x001fe20000000000 */
[----:B------:R-:W-:-:S05]  /*03c0*/  ISETP.GT.U32.AND P3, PT, R2, R5, PT ;  /* 0x000000050200720c */ /* 0x000fca0003f64070 */
[----:B------:R-:W-:Y:S01]  /*03d0*/  @!P2 IMAD.IADD R13, R13, 0x1, -R4 ;  /* 0x000000010d0da824 */ /* 0x000fe200078e0a04 */
[----:B------:R-:W0:Y:S01]  /*03e0*/  F2I.FTZ.U32.TRUNC.NTZ R3, R3 ;  /* 0x0000000300037305 */ /* 0x000e22000021f000 */
[----:B------:R-:W-:Y:S01]  /*03f0*/  @!P2 VIADD R10, R10, 0x1 ;  /* 0x000000010a0aa836 */ /* 0x000fe20000000000 */
[----:B------:R-:W-:Y:S02]  /*0400*/  ISETP.NE.AND P2, PT, RZ, UR11, PT ;  /* 0x0000000bff007c0c */ /* 0x000fe4000bf45270 */
[----:B------:R-:W-:Y:S02]  /*0410*/  ISETP.GE.U32.AND P1, PT, R13, R4, PT ;  /* 0x000000040d00720c */ /* 0x000fe40003f26070 */
[----:B------:R-:W-:Y:S01]  /*0420*/  LOP3.LUT R4, R6, UR11, RZ, 0x3c, !PT ;  /* 0x0000000b06047c12 */ /* 0x000fe2000f8e3cff */
[----:B------:R-:W-:Y:S01]  /*0430*/  @!P3 IMAD.IADD R5, R5, 0x1, -R2 ;  /* 0x000000010505b824 */ /* 0x000fe200078e0a02 */
[----:B-1----:R-:W1:Y:S01]  /*0440*/  MUFU.RCP R11, R11 ;  /* 0x0000000b000b7308 */ /* 0x002e620000001000 */
[----:B----4-:R-:W-:Y:S01]  /*0450*/  VIADD R15, R15, 0xffffffe ;  /* 0x0ffffffe0f0f7836 */ /* 0x010fe20000000000 */
[----:B------:R-:W-:Y:S01]  /*0460*/  ISETP.GE.AND P5, PT, R4, RZ, PT ;  /* 0x000000ff0400720c */ /* 0x000fe20003fa6270 */
[----:B------:R-:W-:Y:S01]  /*0470*/  @!P3 VIADD R14, R14, 0x1 ;  /* 0x000000010e0eb836 */ /* 0x000fe20000000000 */
[----:B------:R-:W-:-:S02]  /*0480*/  ISETP.GE.U32.AND P0, PT, R5, R2, PT ;  /* 0x000000020500720c */ /* 0x000fc40003f06070 */
[----:B------:R-:W-:Y:S01]  /*0490*/  LOP3.LUT R2, R6, UR6, RZ, 0x3c, !PT ;  /* 0x0000000606027c12 */ /* 0x000fe2000f8e3cff */
[----:B0-----:R-:W-:Y:S01]  /*04a0*/  IMAD.MOV R13, RZ, RZ, -R3 ;  /* 0x000000ffff0d7224 */ /* 0x001fe200078e0a03 */
[----:B------:R0:W4:Y:S01]  /*04b0*/  F2I.FTZ.U32.TRUNC.NTZ R5, R15 ;  /* 0x0000000f00057305 */ /* 0x000122000021f000 */
[----:B------:R-:W-:Y:S01]  /*04c0*/  @P1 VIADD R10, R10, 0x1 ;  /* 0x000000010a0a1836 */ /* 0x000fe20000000000 */
[----:B------:R-:W-:Y:S01]  /*04d0*/  ISETP.GE.AND P4, PT, R2, RZ, PT ;  /* 0x000000ff0200720c */ /* 0x000fe20003f86270 */
[----:B------:R-:W-:Y:S01]  /*04e0*/  IMAD R13, R13, R0, RZ ;  /* 0x000000000d0d7224 */ /* 0x000fe200078e02ff */
[----:B------:R-:W-:Y:S01]  /*04f0*/  ISETP.NE.AND P1, PT, RZ, UR6, PT ;  /* 0x00000006ff007c0c */ /* 0x000fe2000bf25270 */
[----:B------:R-:W-:Y:S01]  /*0500*/  IMAD.MOV.U32 R2, RZ, RZ, RZ ;  /* 0x000000ffff027224 */ /* 0x000fe200078e00ff */
[----:B------:R-:W-:Y:S02]  /*0510*/  MOV R12, R10 ;  /* 0x0000000a000c7202 */ /* 0x000fe40000000f00 */
[----:B------:R-:W-:Y:S01]  /*0520*/  ISETP.NE.AND P3, PT, RZ, UR10, PT ;  /* 0x0000000aff007c0c */ /* 0x000fe2000bf65270 */
[----:B-1----:R-:W-:-:S02]  /*0530*/  VIADD R11, R11, 0xffffffe ;  /* 0x0ffffffe0b0b7836 */ /* 0x002fc40000000000 */
[----:B------:R-:W-:Y:S01]  /*0540*/  @!P5 IMAD.MOV R12, RZ, RZ, -R12 ;  /* 0x000000ffff0cd224 */ /* 0x000fe200078e0a0c */
[----:B------:R-:W-:Y:S01]  /*0550*/  @!P2 LOP3.LUT R12, RZ, UR11, RZ, 0x33, !PT ;  /* 0x0000000bff0cac12 */ /* 0x000fe2000f8e33ff */
[----:B------:R-:W-:Y:S02]  /*0560*/  IMAD.HI.U32 R2, R3, R13, R2 ;  /* 0x0000000d03027227 */ /* 0x000fe400078e0002 */
[----:B------:R-:W1:Y:S01]  /*0570*/  F2I.FTZ.U32.TRUNC.NTZ R11, R11 ;  /* 0x0000000b000b7305 */ /* 0x000e62000021f000 */
[----:B0-----:R-:W-:Y:S01]  /*0580*/  IABS R15, R12 ;  /* 0x0000000c000f7213 */ /* 0x001fe20000000000 */
[----:B----4-:R-:W-:Y:S01]  /*0590*/  IMAD.MOV R4, RZ, RZ, -R5 ;  /* 0x000000ffff047224 */ /* 0x010fe200078e0a05 */
[----:B------:R-:W-:Y:S01]  /*05a0*/  ISETP.GE.AND P5, PT, R12, RZ, PT ;  /* 0x000000ff0c00720c */ /* 0x000fe20003fa6270 */
[----:B------:R-:W-:Y:S02]  /*05b0*/  @P0 VIADD R14, R14, 0x1 ;  /* 0x000000010e0e0836 */ /* 0x000fe40000000000 */
[----:B------:R-:W-:-:S04]  /*05c0*/  IMAD.HI.U32 R2, R2, R15, RZ ;  /* 0x0000000f02027227 */ /* 0x000fc800078e00ff */
[----:B------:R-:W-:Y:S01]  /*05d0*/  IMAD R3, R4, R7, RZ ;  /* 0x0000000704037224 */ /* 0x000fe200078e02ff */
[----:B------:R-:W-:Y:S01]  /*05e0*/  IADD3 R2, PT, PT, -R2, RZ, RZ ;  /* 0x000000ff02027210 */ /* 0x000fe20007ffe1ff */
[----:B------:R-:W-:Y:S02]  /*05f0*/  IMAD.MOV.U32 R4, RZ, RZ, RZ ;  /* 0x000000ffff047224 */ /* 0x000fe400078e00ff */
[----:B------:R-:W-:Y:S01]  /*0600*/  @!P4 IMAD.MOV R14, RZ, RZ, -R14 ;  /* 0x000000ffff0ec224 */ /* 0x000fe200078e0a0e */
[----:B------:R-:W-:Y:S01]  /*0610*/  @!P1 LOP3.LUT R14, RZ, UR6, RZ, 0x33, !PT ;  /* 0x00000006ff0e9c12 */ /* 0x000fe2000f8e33ff */
[----:B------:R-:W-:-:S03]  /*0620*/  IMAD.HI.U32 R4, R5, R3, R4 ;  /* 0x0000000305047227 */ /* 0x000fc600078e0004 */
[----:B------:R-:W-:Y:S01]  /*0630*/  IABS R13, R14 ;  /* 0x0000000e000d7213 */ /* 0x000fe20000000000 */
[----:B------:R-:W-:Y:S01]  /*0640*/  IMAD R3, R0, R2, R15 ;  /* 0x0000000200037224 */ /* 0x000fe200078e020f */
[----:B------:R-:W-:Y:S01]  /*0650*/  IABS R2, UR4 ;  /* 0x0000000400027c13 */ /* 0x000fe20008000000 */
[----:B-1----:R-:W-:Y:S02]  /*0660*/  IMAD.MOV R10, RZ, RZ, -R11 ;  /* 0x000000ffff0a7224 */ /* 0x002fe400078e0a0b */
[----:B------:R-:W-:Y:S01]  /*0670*/  IMAD.HI.U32 R4, R4, R13, RZ ;  /* 0x0000000d04047227 */ /* 0x000fe200078e00ff */
[----:B------:R-:W-:-:S03]  /*0680*/  ISETP.GT.U32.AND P0, PT, R0, R3, PT ;  /* 0x000000030000720c */ /* 0x000fc60003f04070 */
[----:B------:R-:W-:Y:S02]  /*0690*/  IMAD.MOV.U32 R5, RZ, RZ, R10 ;  /* 0x000000ffff057224 */ /* 0x000fe400078e000a */
[----:B------:R-:W-:Y:S02]  /*06a0*/  IMAD.MOV.U32 R10, RZ, RZ, RZ ;  /* 0x000000ffff0a7224 */ /* 0x000fe400078e00ff */
[----:B------:R-:W-:Y:S02]  /*06b0*/  IMAD R5, R5, R8, RZ ;  /* 0x0000000805057224 */ /* 0x000fe400078e02ff */
[----:B------:R-:W-:Y:S02]  /*06c0*/  IMAD.MOV R16, RZ, RZ, -R4 ;  /* 0x000000ffff107224 */ /* 0x000fe400078e0a04 */
[----:B------:R-:W-:Y:S02]  /*06d0*/  IMAD.HI.U32 R10, R11, R5, R10 ;  /* 0x000000050b0a7227 */ /* 0x000fe400078e000a */
[----:B------:R-:W2:Y:S02]  /*06e0*/  LDC R11, c[0x0][0x3a0] ;  /* 0x0000e800ff0b7b82 */ /* 0x000ea40000000800 */
[----:B------:R-:W-:-:S02]  /*06f0*/  @!P0 IMAD.IADD R3, R3, 0x1, -R0 ;  /* 0x0000000103038824 */ /* 0x000fc400078e0a00 */
[----:B------:R-:W-:Y:S02]  /*0700*/  IMAD.MOV R2, RZ, RZ, -R2 ;  /* 0x000000ffff027224 */ /* 0x000fe400078e0a02 */
[----:B------:R-:W-:Y:S01]  /*0710*/  IMAD.HI.U32 R4, R10, R9, RZ ;  /* 0x000000090a047227 */ /* 0x000fe200078e00ff */
[----:B------:R-:W-:-:S03]  /*0720*/  ISETP.GT.U32.AND P1, PT, R0, R3, PT ;  /* 0x000000030000720c */ /* 0x000fc60003f24070 */
[----:B------:R-:W-:Y:S01]  /*0730*/  IMAD R9, R4, R2, R9 ;  /* 0x0000000204097224 */ /* 0x000fe200078e0209 */
[----:B------:R-:W-:Y:S01]  /*0740*/  LOP3.LUT R2, R6, UR4, RZ, 0x3c, !PT ;  /* 0x0000000406027c12 */ /* 0x000fe2000f8e3cff */
[----:B------:R-:W-:-:S03]  /*0750*/  IMAD R5, R7, R16, R13 ;  /* 0x0000001007057224 */ /* 0x000fc600078e020d */
[----:B------:R-:W-:Y:S02]  /*0760*/  ISETP.GT.U32.AND P2, PT, R8, R9, PT ;  /* 0x000000090800720c */ /* 0x000fe40003f44070 */
[----:B------:R-:W-:-:S03]  /*0770*/  ISETP.GT.U32.AND P0, PT, R7, R5, PT ;  /* 0x000000050700720c */ /* 0x000fc60003f04070 */
[----:B------:R-:W-:Y:S01]  /*0780*/  @!P1 IMAD.IADD R3, R3, 0x1, -R0 ;  /* 0x0000000103039824 */ /* 0x000fe200078e0a00 */
[----:B------:R-:W-:-:S03]  /*0790*/  ISETP.GE.AND P1, PT, R2, RZ, PT ;  /* 0x000000ff0200720c */ /* 0x000fc60003f26270 */
[----:B------:R-:W-:-:S04]  /*07a0*/  IMAD.MOV.U32 R0, RZ, RZ, R3 ;  /* 0x000000ffff007224 */ /* 0x000fc800078e0003 */
[-C--:B------:R-:W-:Y:S01]  /*07b0*/  @!P2 IADD3 R9, PT, PT, R9, -R8.reuse, RZ ;  /* 0x800000080909a210 */ /* 0x080fe20007ffe0ff */
[----:B------:R-:W-:Y:S01]  /*07c0*/  @!P5 IMAD.MOV R0, RZ, RZ, -R0 ;  /* 0x000000ffff00d224 */ /* 0x000fe200078e0a00 */
[----:B------:R-:W-:Y:S01]  /*07d0*/  @!P3 LOP3.LUT R0, RZ, UR10, RZ, 0x33, !PT ;  /* 0x0000000aff00bc12 */ /* 0x000fe2000f8e33ff */
[----:B------:R-:W-:Y:S01]  /*07e0*/  @!P0 IMAD.IADD R5, R5, 0x1, -R7 ;  /* 0x0000000105058824 */ /* 0x000fe200078e0a07 */
[----:B------:R-:W-:Y:S01]  /*07f0*/  ISETP.GE.U32.AND P0, PT, R9, R8, PT ;  /* 0x000000080900720c */ /* 0x000fe20003f06070 */
[----:B------:R-:W-:Y:S01]  /*0800*/  @!P2 VIADD R4, R4, 0x1 ;  /* 0x000000010404a836 */ /* 0x000fe20000000000 */
[----:B------:R-:W-:Y:S01]  /*0810*/  ISETP.GE.AND P3, PT, R14, RZ, PT ;  /* 0x000000ff0e00720c */ /* 0x000fe20003f66270 */
[----:B------:R-:W-:Y:S01]  /*0820*/  IMAD R2, R0, UR7, RZ ;  /* 0x0000000700027c24 */ /* 0x000fe2000f8e02ff */
[----:B------:R-:W-:Y:S02]  /*0830*/  ISETP.GT.U32.AND P4, PT, R7, R5, PT ;  /* 0x000000050700720c */ /* 0x000fe40003f84070 */
[----:B------:R-:W-:-:S02]  /*0840*/  ISETP.NE.AND P2, PT, RZ, UR4, PT ;  /* 0x00000004ff007c0c */ /* 0x000fc4000bf45270 */
[----:B--2---:R-:W-:Y:S02]  /*0850*/  VIADDMNMX R3, R2, UR12, R11, PT ;  /* 0x0000000c02037c46 */ /* 0x004fe4000b80010b */
[----:B------:R-:W-:-:S03]  /*0860*/  MOV R8, 0xffffffff ;  /* 0xffffffff00087802 */ /* 0x000fc60000000f00 */
[----:B------:R-:W-:Y:S01]  /*0870*/  @P0 VIADD R4, R4, 0x1 ;  /* 0x0000000104040836 */ /* 0x000fe20000000000 */
[----:B------:R-:W-:-:S03]  /*0880*/  ISETP.GE.AND P0, PT, R2, R3, PT ;  /* 0x000000030200720c */ /* 0x000fc60003f06270 */
[----:B------:R-:W-:Y:S01]  /*0890*/  @!P4 IMAD.IADD R5, R5, 0x1, -R7 ;  /* 0x000000010505c824 */ /* 0x000fe200078e0a07 */
[----:B------:R-:W-:Y:S01]  /*08a0*/  ISETP.NE.AND P4, PT, RZ, UR5, PT ;  /* 0x00000005ff007c0c */ /* 0x000fe2000bf85270 */
[----:B------:R-:W-:Y:S02]  /*08b0*/  IMAD.MOV R7, RZ, RZ, -R12 ;  /* 0x000000ffff077224 */ /* 0x000fe400078e0a0c */
[----:B------:R-:W-:Y:S01]  /*08c0*/  @!P1 IMAD.MOV R4, RZ, RZ, -R4 ;  /* 0x000000ffff049224 */ /* 0x000fe200078e0a04 */
[----:B------:R-:W-:Y:S01]  /*08d0*/  @!P2 LOP3.LUT R4, RZ, UR4, RZ, 0x33, !PT ;  /* 0x00000004ff04ac12 */ /* 0x000fe2000f8e33ff */
[----:B------:R-:W-:Y:S02]  /*08e0*/  @!P3 IMAD.MOV R5, RZ, RZ, -R5 ;  /* 0x000000ffff05b224 */ /* 0x000fe400078e0a05 */
[----:B------:R-:W-:-:S06]  /*08f0*/  IMAD R6, R7, UR11, R6 ;  /* 0x0000000b07067c24 */ /* 0x000fcc000f8e0206 */
[----:B------:R-:W-:Y:S01]  /*0900*/  @!P4 LOP3.LUT R5, RZ, UR5, RZ, 0x33, !PT ;  /* 0x00000005ff05cc12 */ /* 0x000fe2000f8e33ff */
[----:B---3--:R-:W-:Y:S06]  /*0910*/  @P0 BRA `(.L_x_2) ;  /* 0x0000000c00380947 */ /* 0x008fec0003800000 */
[----:B------:R-:W0:Y:S01]  /*0920*/  LDC R9, c[0x0][0x3a4] ;  /* 0x0000e900ff097b82 */ /* 0x000e220000000800 */
[----:B------:R-:W0:Y:S01]  /*0930*/  LDCU UR10, c[0x0][0x3b4] ;  /* 0x00007680ff0a77ac */ /* 0x000e220008000800 */
[----:B------:R-:W-:Y:S02]  /*0940*/  IMAD R10, R6, UR7, RZ ;  /* 0x00000007060a7c24 */ /* 0x000fe4000f8e02ff */
[----:B------:R-:W-:Y:S02]  /*0950*/  IMAD R12, R4, UR5, R5 ;  /* 0x00000005040c7c24 */ /* 0x000fe4000f8e0205 */
[----:B------:R-:W-:Y:S02]  /*0960*/  IMAD.MOV.U32 R19, RZ, RZ, -0x800001 ;  /* 0xff7fffffff137424 */ /* 0x000fe400078e00ff */
[----:B------:R-:W-:Y:S02]  /*0970*/  IMAD.MOV.U32 R8, RZ, RZ, -0x1 ;  /* 0xffffffffff087424 */ /* 0x000fe400078e00ff */
[----:B------:R-:W-:Y:S01]  /*0980*/  IMAD.MOV.U32 R13, RZ, RZ, R2 ;  /* 0x000000ffff0d7224 */ /* 0x000fe200078e0002 */
[----:B0-----:R-:W-:-:S05]  /*0990*/  VIADDMNMX R9, R10, UR10, R9, PT ;  /* 0x0000000a0a097c46 */ /* 0x001fca000b800109 */
[----:B------:R-:W-:-:S05]  /*09a0*/  IMAD.IADD R17, R9, 0x1, -R10 ;  /* 0x0000000109117824 */ /* 0x000fca00078e0a0a */
[C---:B------:R-:W-:Y:S02]  /*09b0*/  LOP3.LUT R11, R17.reuse, 0x7, RZ, 0xc0, !PT ;  /* 0x00000007110b7812 */ /* 0x040fe400078ec0ff */
[C---:B------:R-:W-:Y:S02]  /*09c0*/  LOP3.LUT R18, R17.reuse, 0xfffffff0, RZ, 0xc0, !PT ;  /* 0xfffffff011127812 */ /* 0x040fe400078ec0ff */
[----:B------:R-:W-:Y:S01]  /*09d0*/  LOP3.LUT R16, R17, 0xf, RZ, 0xc0, !PT ;  /* 0x0000000f11107812 */ /* 0x000fe200078ec0ff */
[----:B------:R-:W-:Y:S01]  /*09e0*/  VIADD R7, R11, 0xffffffff ;  /* 0xffffffff0b077836 */ /* 0x000fe20000000000 */
[----:B------:R-:W-:Y:S01]  /*09f0*/  LOP3.LUT R17, R17, 0x3, RZ, 0xc0, !PT ;  /* 0x0000000311117812 */ /* 0x000fe200078ec0ff */
[----:B------:R-:W-:-:S03]  /*0a00*/  IMAD.MOV R18, RZ, RZ, -R18 ;  /* 0x000000ffff127224 */ /* 0x000fc600078e0a12 */
[----:B------:R-:W-:-:S13]  /*0a10*/  ISETP.GE.U32.AND P0, PT, R7, 0x3, PT ;  /* 0x000000030700780c */ /* 0x000fda0003f06070 */
.L_x_12:
[----:B------:R-:W-:Y:S01]  /*0a20*/  ISETP.GE.AND P1, PT, R10, R9, PT ;  /* 0x000000090a00720c */ /* 0x000fe20003f26270 */
[----:B------:R-:W-:-:S12]  /*0a30*/  BSSY.RECONVERGENT B0, `(.L_x_3) ;  /* 0x00000b9000007945 */ /* 0x000fd80003800200 */
[----:B------:R-:W-:Y:S05]  /*0a40*/  @P1 BRA `(.L_x_4) ;  /* 0x0000000800dc1947 */ /* 0x000fea0003800000 */
[----:B------:R-:W0:Y:S01]  /*0a50*/  LDC R22, c[0x0][0x3b4] ;  /* 0x0000ed00ff167b82 */ /* 0x000e220000000800 */
[----:B------:R-:W1:Y:S01]  /*0a60*/  LDCU UR10, c[0x0][0x3a0] ;  /* 0x00007400ff0a77ac */ /* 0x000e620008000800 */
[----:B------:R-:W-:Y:S01]  /*0a70*/  IMAD.IADD R7, R10, 0x1, -R9 ;  /* 0x000000010a077824 */ /* 0x000fe200078e0a09 */
[----:B------:R-:W-:Y:S01]  /*0a80*/  IADD3 R15, PT, PT, -R2, R13, RZ ;  /* 0x0000000d020f7210 */ /* 0x000fe20007ffe1ff */
[----:B------:R-:W-:Y:S01]  /*0a90*/  BSSY.RECONVERGENT B2, `(.L_x_5) ;  /* 0x0000054000027945 */ /* 0x000fe20003800200 */
[----:B------:R-:W-:Y:S01]  /*0aa0*/  ISETP.NE.AND P1, PT, R16, RZ, PT ;  /* 0x000000ff1000720c */ /* 0x000fe20003f25270 */
[--C-:B------:R-:W-:Y:S01]  /*0ab0*/  IMAD.MOV.U32 R21, RZ, RZ, R10.reuse ;  /* 0x000000ffff157224 */ /* 0x100fe200078e000a */
[----:B------:R-:W-:Y:S01]  /*0ac0*/  ISETP.GT.U32.AND P2, PT, R7, -0x10, PT ;  /* 0xfffffff00700780c */ /* 0x000fe20003f44070 */
[----:B-1----:R-:W-:Y:S02]  /*0ad0*/  IMAD R7, R12, UR10, R13 ;  /* 0x0000000a0c077c24 */ /* 0x002fe4000f8e020d */
[----:B0-----:R-:W-:-:S10]  /*0ae0*/  IMAD R20, R15, R22, -R10 ;  /* 0x000000160f147224 */ /* 0x001fd400078e0a0a */
[----:B------:R-:W-:Y:S05]  /*0af0*/  @P2 BRA `(.L_x_6) ;  /* 0x0000000400342947 */ /* 0x000fea0003800000 */
[----:B------:R-:W0:Y:S01]  /*0b00*/  LDCU UR10, c[0x0][0x3a4] ;  /* 0x00007480ff0a77ac */ /* 0x000e220008000800 */
[----:B------:R-:W-:Y:S02]  /*0b10*/  IMAD R22, R15, R22, 0x7 ;  /* 0x000000070f167424 */ /* 0x000fe400078e0216 */
[----:B------:R-:W-:Y:S02]  /*0b20*/  IMAD.MOV.U32 R24, RZ, RZ, R18 ;  /* 0x000000ffff187224 */ /* 0x000fe400078e0012 */
[--C-:B------:R-:W-:Y:S02]  /*0b30*/  IMAD.MOV.U32 R21, RZ, RZ, R10.reuse ;  /* 0x000000ffff157224 */ /* 0x100fe400078e000a */
[----:B0-----:R-:W-:-:S07]  /*0b40*/  IMAD R23, R7, UR10, R10 ;  /* 0x0000000a07177c24 */ /* 0x001fce000f8e020a */
.L_x_7:
[----:B------:R-:W0:Y:S02]  /*0b50*/  LDC.64 R14, c[0x0][0x380] ;  /* 0x0000e000ff0e7b82 */ /* 0x000e240000000a00 */
[----:B0-----:R-:W-:-:S05]  /*0b60*/  IMAD.WIDE R14, R23, 0x4, R14 ;  /* 0x00000004170e7825 */ /* 0x001fca00078e020e */
[----:B------:R-:W2:Y:S04]  /*0b70*/  LDG.E R26, desc[UR8][R14.64] ;  /* 0x000000080e1a7981 */ /* 0x000ea8000c1e1900 */
[----:B------:R-:W3:Y:S04]  /*0b80*/  LDG.E R25, desc[UR8][R14.64+0x4] ;  /* 0x000004080e197981 */ /* 0x000ee8000c1e1900 */
[----:B------:R-:W4:Y:S01]  /*0b90*/  LDG.E R27, desc[UR8][R14.64+0x8] ;  /* 0x000008080e1b7981 */ /* 0x000f22000c1e1900 */
[----:B--2---:R-:W-:-:S04]  /*0ba0*/  FSETP.GT.AND P6, PT, R26, R19, PT ;  /* 0x000000131a00720b */ /* 0x004fc80003fc4000 */
[----:B------:R-:W-:Y:S02]  /*0bb0*/  FSEL R28, R26, R19, P6 ;  /* 0x000000131a1c7208 */ /* 0x000fe40003000000 */
[----:B------:R-:W2:Y:S04]  /*0bc0*/  LDG.E R26, desc[UR8][R14.64+0xc] ;  /* 0x00000c080e1a7981 */ /* 0x000ea8000c1e1900 */
[----:B------:R-:W5:Y:S01]  /*0bd0*/  LDG.E R19, desc[UR8][R14.64+0x10] ;  /* 0x000010080e137981 */ /* 0x000f62000c1e1900 */
[----:B---3--:R-:W-:-:S04]  /*0be0*/  FSETP.GT.AND P5, PT, R25, R28, PT ;  /* 0x0000001c1900720b */ /* 0x008fc80003fa4000 */
[----:B------:R-:W-:-:S04]  /*0bf0*/  FSEL R25, R25, R28, P5 ;  /* 0x0000001c19197208 */ /* 0x000fc80002800000 */
[----:B----4-:R-:W-:-:S04]  /*0c00*/  FSETP.GT.AND P4, PT, R27, R25, PT ;  /* 0x000000191b00720b */ /* 0x010fc80003f84000 */
[----:B------:R-:W-:Y:S02]  /*0c10*/  FSEL R25, R27, R25, P4 ;  /* 0x000000191b197208 */ /* 0x000fe40002000000 */
[----:B------:R-:W3:Y:S02]  /*0c20*/  LDG.E R27, desc[UR8][R14.64+0x18] ;  /* 0x000018080e1b7981 */ /* 0x000ee4000c1e1900 */
[----:B--2---:R-:W-:-:S04]  /*0c30*/  FSETP.GT.AND P2, PT, R26, R25, PT ;  /* 0x000000191a00720b */ /* 0x004fc80003f44000 */
[----:B------:R-:W-:Y:S02]  /*0c40*/  FSEL R26, R26, R25, P2 ;  /* 0x000000191a1a7208 */ /* 0x000fe40001000000 */
[----:B------:R-:W2:Y:S02]  /*0c50*/  LDG.E R25, desc[UR8][R14.64+0x14] ;  /* 0x000014080e197981 */ /* 0x000ea4000c1e1900 */
[----:B-----5:R-:W-:-:S04]  /*0c60*/  FSETP.GT.AND P3, PT, R19, R26, PT ;  /* 0x0000001a1300720b */ /* 0x020fc80003f64000 */
[----:B------:R-:W-:Y:S02]  /*0c70*/  FSEL R28, R19, R26, P3 ;  /* 0x0000001a131c7208 */ /* 0x000fe40001800000 */
[----:B------:R-:W4:Y:S04]  /*0c80*/  LDG.E R26, desc[UR8][R14.64+0x1c] ;  /* 0x00001c080e1a7981 */ /* 0x000f28000c1e1900 */
[----:B------:R-:W5:Y:S01]  /*0c90*/  LDG.E R19, desc[UR8][R14.64+0x20] ;  /* 0x000020080e137981 */ /* 0x000f62000c1e1900 */
[C---:B------:R-:W-:Y:S02]  /*0ca0*/  @P6 VIADD R8, R22.reuse, 0xfffffff9 ;  /* 0xfffffff916086836 */ /* 0x040fe40000000000 */
[C---:B------:R-:W-:Y:S02]  /*0cb0*/  @P5 VIADD R8, R22.reuse, 0xfffffffa ;  /* 0xfffffffa16085836 */ /* 0x040fe40000000000 */
[----:B------:R-:W-:-:S02]  /*0cc0*/  @P4 VIADD R8, R22, 0xfffffffb ;  /* 0xfffffffb16084836 */ /* 0x000fc40000000000 */
[----:B------:R-:W-:Y:S01]  /*0cd0*/  @P2 VIADD R8, R22, 0xfffffffc ;  /* 0xfffffffc16082836 */ /* 0x000fe20000000000 */
[----:B--2---:R-:W-:-:S04]  /*0ce0*/  FSETP.GT.AND P6, PT, R25, R28, PT ;  /* 0x0000001c1900720b */ /* 0x004fc80003fc4000 */
[----:B------:R-:W-:Y:S02]  /*0cf0*/  FSEL R28, R25, R28, P6 ;  /* 0x0000001c191c7208 */ /* 0x000fe40003000000 */
[----:B------:R-:W2:Y:S02]  /*0d00*/  LDG.E R25, desc[UR8][R14.64+0x24] ;  /* 0x000024080e197981 */ /* 0x000ea4000c1e1900 */
[----:B---3--:R-:W-:-:S04]  /*0d10*/  FSETP.GT.AND P5, PT, R27, R28, PT ;  /* 0x0000001c1b00720b */ /* 0x008fc80003fa4000 */
[----:B------:R-:W-:-:S04]  /*0d20*/  FSEL R27, R27, R28, P5 ;  /* 0x0000001c1b1b7208 */ /* 0x000fc80002800000 */
[----:B----4-:R-:W-:-:S04]  /*0d30*/  FSETP.GT.AND P4, PT, R26, R27, PT ;  /* 0x0000001b1a00720b */ /* 0x010fc80003f84000 */
[----:B------:R-:W-:Y:S02]  /*0d40*/  FSEL R26, R26, R27, P4 ;  /* 0x0000001b1a1a7208 */ /* 0x000fe40002000000 */
[----:B------:R-:W3:Y:S02]  /*0d50*/  LDG.E R27, desc[UR8][R14.64+0x28] ;  /* 0x000028080e1b7981 */ /* 0x000ee4000c1e1900 */
[----:B-----5:R-:W-:-:S04]  /*0d60*/  FSETP.GT.AND P2, PT, R19, R26, PT ;  /* 0x0000001a1300720b */ /* 0x020fc80003f44000 */
[----:B------:R-:W-:Y:S02]  /*0d70*/  FSEL R28, R19, R26, P2 ;  /* 0x0000001a131c7208 */ /* 0x000fe40001000000 */
[----:B------:R-:W4:Y:S01]  /*0d80*/  LDG.E R26, desc[UR8][R14.64+0x2c] ;  /* 0x00002c080e1a7981 */ /* 0x000f22000c1e1900 */
[C---:B------:R-:W-:Y:S01]  /*0d90*/  @P3 VIADD R8, R22.reuse, 0xfffffffd ;  /* 0xfffffffd16083836 */ /* 0x040fe20000000000 */
[C---:B------:R-:W-:Y:S02]  /*0da0*/  @P6 IADD3 R8, PT, PT, R22.reuse, -0x2, RZ ;  /* 0xfffffffe16086810 */ /* 0x040fe40007ffe0ff */
[----:B------:R-:W5:Y:S01]  /*0db0*/  LDG.E R19, desc[UR8][R14.64+0x30] ;  /* 0x000030080e137981 */ /* 0x000f62000c1e1900 */
[----:B------:R-:W-:Y:S01]  /*0dc0*/  @P5 VIADD R8, R22, 0xffffffff ;  /* 0xffffffff16085836 */ /* 0x000fe20000000000 */
[----:B--2---:R-:W-:-:S04]  /*0dd0*/  FSETP.GT.AND P3, PT, R25, R28, PT ;  /* 0x0000001c1900720b */ /* 0x004fc80003f64000 */
[----:B------:R-:W-:Y:S02]  /*0de0*/  FSEL R25, R25, R28, P3 ;  /* 0x0000001c19197208 */ /* 0x000fe40001800000 */
[----:B------:R-:W2:Y:S02]  /*0df0*/  LDG.E R28, desc[UR8][R14.64+0x38] ;  /* 0x000038080e1c7981 */ /* 0x000ea4000c1e1900 */
[----:B---3--:R-:W-:-:S04]  /*0e00*/  FSETP.GT.AND P6, PT, R27, R25, PT ;  /* 0x000000191b00720b */ /* 0x008fc80003fc4000 */
[----:B------:R-:W-:Y:S02]  /*0e10*/  FSEL R25, R27, R25, P6 ;  /* 0x000000191b197208 */ /* 0x000fe40003000000 */
[----:B------:R-:W3:Y:S02]  /*0e20*/  LDG.E R27, desc[UR8][R14.64+0x3c] ;  /* 0x00003c080e1b7981 */ /* 0x000ee4000c1e1900 */
[----:B----4-:R-:W-:-:S04]  /*0e30*/  FSETP.GT.AND P5, PT, R26, R25, PT ;  /* 0x000000191a00720b */ /* 0x010fc80003fa4000 */
[----:B------:R-:W-:Y:S02]  /*0e40*/  FSEL R26, R26, R25, P5 ;  /* 0x000000191a1a7208 */ /* 0x000fe40002800000 */
[----:B------:R-:W4:Y:S01]  /*0e50*/  LDG.E R25, desc[UR8][R14.64+0x34] ;  /* 0x000034080e197981 */ /* 0x000f22000c1e1900 */
[C---:B------:R-:W-:Y:S02]  /*0e60*/  SEL R8, R22.reuse, R8, P4 ;  /* 0x0000000816087207 */ /* 0x040fe40002000000 */
[----:B-----5:R-:W-:Y:S01]  /*0e70*/  FSETP.GT.AND P4, PT, R19, R26, PT ;  /* 0x0000001a1300720b */ /* 0x020fe20003f84000 */
[----:B------:R-:W-:-:S03]  /*0e80*/  @P2 VIADD R8, R22, 0x1 ;  /* 0x0000000116082836 */ /* 0x000fc60000000000 */
[----:B------:R-:W-:Y:S01]  /*0e90*/  FSEL R26, R19, R26, P4 ;  /* 0x0000001a131a7208 */ /* 0x000fe20002000000 */
[----:B------:R-:W-:Y:S02]  /*0ea0*/  @P3 VIADD R8, R22, 0x2 ;  /* 0x0000000216083836 */ /* 0x000fe40000000000 */
[----:B------:R-:W-:Y:S02]  /*0eb0*/  VIADD R24, R24, 0x10 ;  /* 0x0000001018187836 */ /* 0x000fe40000000000 */
[C---:B------:R-:W-:Y:S02]  /*0ec0*/  @P6 VIADD R8, R22.reuse, 0x3 ;  /* 0x0000000316086836 */ /* 0x040fe40000000000 */
[C---:B------:R-:W-:Y:S02]  /*0ed0*/  @P5 VIADD R8, R22.reuse, 0x4 ;  /* 0x0000000416085836 */ /* 0x040fe40000000000 */
[----:B------:R-:W-:Y:S02]  /*0ee0*/  @P4 VIADD R8, R22, 0x5 ;  /* 0x0000000516084836 */ /* 0x000fe40000000000 */
[----:B------:R-:W-:-:S02]  /*0ef0*/  VIADD R21, R21, 0x10 ;  /* 0x0000001015157836 */ /* 0x000fc40000000000 */
[----:B------:R-:W-:Y:S01]  /*0f00*/  VIADD R23, R23, 0x10 ;  /* 0x0000001017177836 */ /* 0x000fe20000000000 */
[----:B----4-:R-:W-:-:S04]  /*0f10*/  FSETP.GT.AND P2, PT, R25, R26, PT ;  /* 0x0000001a1900720b */ /* 0x010fc80003f44000 */
[----:B------:R-:W-:-:S04]  /*0f20*/  FSEL R25, R25, R26, P2 ;  /* 0x0000001a19197208 */ /* 0x000fc80001000000 */
[----:B--2---:R-:W-:-:S04]  /*0f30*/  FSETP.GT.AND P3, PT, R28, R25, PT ;  /* 0x000000191c00720b */ /* 0x004fc80003f64000 */
[----:B------:R-:W-:Y:S01]  /*0f40*/  FSEL R19, R28, R25, P3 ;  /* 0x000000191c137208 */ /* 0x000fe20001800000 */
[----:B------:R-:W-:Y:S01]  /*0f50*/  @P2 VIADD R8, R22, 0x6 ;  /* 0x0000000616082836 */ /* 0x000fe20000000000 */
[----:B------:R-:W-:Y:S02]  /*0f60*/  ISETP.NE.AND P2, PT, R24, RZ, PT ;  /* 0x000000ff1800720c */ /* 0x000fe40003f45270 */
[----:B---3--:R-:W-:-:S05]  /*0f70*/  FSETP.GT.AND P5, PT, R27, R19, PT ;  /* 0x000000131b00720b */ /* 0x008fca0003fa4000 */
[----:B------:R-:W-:Y:S02]  /*0f80*/  @P3 IADD3 R8, PT, PT, R22, 0x7, RZ ;  /* 0x0000000716083810 */ /* 0x000fe40007ffe0ff */
[----:B------:R-:W-:-:S06]  /*0f90*/  FSEL R19, R27, R19, P5 ;  /* 0x000000131b137208 */ /* 0x000fcc0002800000 */
[C---:B------:R-:W-:Y:S02]  /*0fa0*/  @P5 VIADD R8, R22.reuse, 0x8 ;  /* 0x0000000816085836 */ /* 0x040fe40000000000 */
[----:B------:R-:W-:Y:S01]  /*0fb0*/  VIADD R22, R22, 0x10 ;  /* 0x0000001016167836 */ /* 0x000fe20000000000 */
[----:B------:R-:W-:Y:S06]  /*0fc0*/  @P2 BRA `(.L_x_7) ;  /* 0xfffffff800e02947 */ /* 0x000fec000383ffff */
.L_x_6:
[----:B------:R-:W-:Y:S05]  /*0fd0*/  BSYNC.RECONVERGENT B2 ;  /* 0x0000000000027941 */ /* 0x000fea0003800200 */
.L_x_5:
[----:B------:R-:W-:Y:S05]  /*0fe0*/  @!P1 BRA `(.L_x_4) ;  /* 0x0000000400749947 */ /* 0x000fea0003800000 */
[----:B------:R-:W-:Y:S01]  /*0ff0*/  VIADD R14, R16, 0xffffffff ;  /* 0xffffffff100e7836 */ /* 0x000fe20000000000 */
[----:B------:R-:W-:Y:S01]  /*1000*/  BSSY.RECONVERGENT B2, `(.L_x_8) ;  /* 0x000002a000027945 */ /* 0x000fe20003800200 */
[----:B------:R-:W-:-:S03]  /*1010*/  ISETP.NE.AND P1, PT, R11, RZ, PT ;  /* 0x000000ff0b00720c */ /* 0x000fc60003f25270 */
[----:B------:R-:W-:-:S13]  /*1020*/  ISETP.GE.U32.AND P2, PT, R14, 0x7, PT ;  /* 0x000000070e00780c */ /* 0x000fda0003f46070 */
[----:B------:R-:W-:Y:S05]  /*1030*/  @!P2 BRA `(.L_x_9) ;  /* 0x000000000098a947 */ /* 0x000fea0003800000 */
[----:B------:R-:W0:Y:S01]  /*1040*/  LDC.64 R14, c[0x0][0x380] ;  /* 0x0000e000ff0e7b82 */ /* 0x000e220000000a00 */
[----:B------:R-:W1:Y:S02]  /*1050*/  LDCU UR10, c[0x0][0x3a4] ;  /* 0x00007480ff0a77ac */ /* 0x000e640008000800 */
[----:B-1----:R-:W-:-:S04]  /*1060*/  IMAD R23, R7, UR10, R21 ;  /* 0x0000000a07177c24 */ /* 0x002fc8000f8e0215 */
[----:B0-----:R-:W-:-:S05]  /*1070*/  IMAD.WIDE R14, R23, 0x4, R14 ;  /* 0x00000004170e7825 */ /* 0x001fca00078e020e */
[----:B------:R-:W2:Y:S04]  /*1080*/  LDG.E R26, desc[UR8][R14.64] ;  /* 0x000000080e1a7981 */ /* 0x000ea8000c1e1900 */
[----:B------:R-:W3:Y:S04]  /*1090*/  LDG.E R25, desc[UR8][R14.64+0x4] ;  /* 0x000004080e197981 */ /* 0x000ee8000c1e1900 */
[----:B------:R-:W4:Y:S04]  /*10a0*/  LDG.E R23, desc[UR8][R14.64+0x8] ;  /* 0x000008080e177981 */ /* 0x000f28000c1e1900 */
[----:B------:R-:W5:Y:S04]  /*10b0*/  LDG.E R24, desc[UR8][R14.64+0xc] ;  /* 0x00000c080e187981 */ /* 0x000f68000c1e1900 */
[----:B------:R-:W5:Y:S01]  /*10c0*/  LDG.E R22, desc[UR8][R14.64+0x10] ;  /* 0x000010080e167981 */ /* 0x000f62000c1e1900 */
[----:B--2---:R-:W-:-:S04]  /*10d0*/  FSETP.GT.AND P3, PT, R26, R19, PT ;  /* 0x000000131a00720b */ /* 0x004fc80003f64000 */
[----:B------:R-:W-:Y:S02]  /*10e0*/  FSEL R26, R26, R19, P3 ;  /* 0x000000131a1a7208 */ /* 0x000fe40001800000 */
[----:B------:R-:W2:Y:S02]  /*10f0*/  LDG.E R19, desc[UR8][R14.64+0x14] ;  /* 0x000014080e137981 */ /* 0x000ea4000c1e1900 */
[----:B---3--:R-:W-:-:S04]  /*1100*/  FSETP.GT.AND P6, PT, R25, R26, PT ;  /* 0x0000001a1900720b */ /* 0x008fc80003fc4000 */
[----:B------:R-:W-:Y:S02]  /*1110*/  FSEL R28, R25, R26, P6 ;  /* 0x0000001a191c7208 */ /* 0x000fe40003000000 */
[----:B------:R-:W3:Y:S04]  /*1120*/  LDG.E R25, desc[UR8][R14.64+0x18] ;  /* 0x000018080e197981 */ /* 0x000ee8000c1e1900 */
[----:B------:R-:W3:Y:S01]  /*1130*/  LDG.E R26, desc[UR8][R14.64+0x1c] ;  /* 0x00001c080e1a7981 */ /* 0x000ee2000c1e1900 */
[----:B----4-:R-:W-:-:S04]  /*1140*/  FSETP.GT.AND P5, PT, R23, R28, PT ;  /* 0x0000001c1700720b */ /* 0x010fc80003fa4000 */
[----:B------:R-:W-:-:S04]  /*1150*/  FSEL R23, R23, R28, P5 ;  /* 0x0000001c17177208 */ /* 0x000fc80002800000 */
[----:B-----5:R-:W-:-:S04]  /*1160*/  FSETP.GT.AND P4, PT, R24, R23, PT ;  /* 0x000000171800720b */ /* 0x020fc80003f84000 */
[----:B------:R-:W-:Y:S01]  /*1170*/  FSEL R27, R24, R23, P4 ;  /* 0x00000017181b7208 */ /* 0x000fe20002000000 */
[----:B------:R-:W-:Y:S02]  /*1180*/  IMAD.IADD R23, R20, 0x1, R21 ;  /* 0x0000000114177824 */ /* 0x000fe400078e0215 */
[----:B------:R-:W-:Y:S01]  /*1190*/  VIADD R21, R21, 0x8 ;  /* 0x0000000815157836 */ /* 0x000fe20000000000 */
[CC--:B------:R-:W-:Y:S02]  /*11a0*/  FSETP.GT.AND P2, PT, R22.reuse, R27.reuse, PT ;  /* 0x0000001b1600720b */ /* 0x0c0fe40003f44000 */
[C---:B------:R-:W-:Y:S01]  /*11b0*/  SEL R8, R23.reuse, R8, P3 ;  /* 0x0000000817087207 */ /* 0x040fe20001800000 */
[C---:B------:R-:W-:Y:S01]  /*11c0*/  @P6 VIADD R8, R23.reuse, 0x1 ;  /* 0x0000000117086836 */ /* 0x040fe20000000000 */
[----:B------:R-:W-:Y:S01]  /*11d0*/  FSEL R22, R22, R27, P2 ;  /* 0x0000001b16167208 */ /* 0x000fe20001000000 */
[C---:B------:R-:W-:Y:S01]  /*11e0*/  @P5 VIADD R8, R23.reuse, 0x2 ;  /* 0x0000000217085836 */ /* 0x040fe20000000000 */
[----:B------:R-:W-:-:S07]  /*11f0*/  @P4 IADD3 R8, PT, PT, R23, 0x3, RZ ;  /* 0x0000000317084810 */ /* 0x000fce0007ffe0ff */
[----:B------:R-:W-:Y:S01]  /*1200*/  @P2 VIADD R8, R23, 0x4 ;  /* 0x0000000417082836 */ /* 0x000fe20000000000 */
[----:B--2---:R-:W-:-:S04]  /*1210*/  FSETP.GT.AND P3, PT, R19, R22, PT ;  /* 0x000000161300720b */ /* 0x004fc80003f64000 */
[----:B------:R-:W-:-:S04]  /*1220*/  FSEL R22, R19, R22, P3 ;  /* 0x0000001613167208 */ /* 0x000fc80001800000 */
[----:B---3--:R-:W-:-:S04]  /*1230*/  FSETP.GT.AND P6, PT, R25, R22, PT ;  /* 0x000000161900720b */ /* 0x008fc80003fc4000 */
[----:B------:R-:W-:Y:S01]  /*1240*/  FSEL R19, R25, R22, P6 ;  /* 0x0000001619137208 */ /* 0x000fe20003000000 */
[----:B------:R-:W-:-:S03]  /*1250*/  @P3 VIADD R8, R23, 0x5 ;  /* 0x0000000517083836 */ /* 0x000fc60000000000 */
[----:B------:R-:W-:-:S04]  /*1260*/  FSETP.GT.AND P4, PT, R26, R19, PT ;  /* 0x000000131a00720b */ /* 0x000fc80003f84000 */
[----:B------:R-:W-:Y:S01]  /*1270*/  FSEL R19, R26, R19, P4 ;  /* 0x000000131a137208 */ /* 0x000fe20002000000 */
[----:B------:R-:W-:-:S08]  /*1280*/  @P6 VIADD R8, R23, 0x6 ;  /* 0x0000000617086836 */ /* 0x000fd00000000000 */
[----:B------:R-:W-:-:S07]  /*1290*/  @P4 VIADD R8, R23, 0x7 ;  /* 0x0000000717084836 */ /* 0x000fce0000000000 */
.L_x_9:
[----:B------:R-:W-:Y:S05]  /*12a0*/  BSYNC.RECONVERGENT B2 ;  /* 0x0000000000027941 */ /* 0x000fea0003800200 */
.L_x_8:
[----:B------:R-:W-:Y:S05]  /*12b0*/  @!P1 BRA `(.L_x_4) ;  /* 0x0000000000c09947 */ /* 0x000fea0003800000 */
[----:B------:R-:W-:Y:S01]  /*12c0*/  BSSY.RECONVERGENT B2, `(.L_x_10) ;  /* 0x0000019000027945 */ /* 0x000fe20003800200 */
[----:B------:R-:W-:-:S03]  /*12d0*/  ISETP.NE.AND P1, PT, R17, RZ, PT ;  /* 0x000000ff1100720c */ /* 0x000fc60003f25270 */
[----:B------:R-:W-:Y:S10]  /*12e0*/  @!P0 BRA `(.L_x_11) ;  /* 0x0000000000588947 */ /* 0x000ff40003800000 */
[----:B------:R-:W0:Y:S01]  /*12f0*/  LDC.64 R14, c[0x0][0x380] ;  /* 0x0000e000ff0e7b82 */ /* 0x000e220000000a00 */
[----:B------:R-:W1:Y:S02]  /*1300*/  LDCU UR10, c[0x0][0x3a4] ;  /* 0x00007480ff0a77ac */ /* 0x000e640008000800 */
[----:B-1----:R-:W-:-:S04]  /*1310*/  IMAD R23, R7, UR10, R21 ;  /* 0x0000000a07177c24 */ /* 0x002fc8000f8e0215 */
[----:B0-----:R-:W-:-:S05]  /*1320*/  IMAD.WIDE R14, R23, 0x4, R14 ;  /* 0x00000004170e7825 */ /* 0x001fca00078e020e */
[----:B------:R-:W2:Y:S04]  /*1330*/  LDG.E R22, desc[UR8][R14.64] ;  /* 0x000000080e167981 */ /* 0x000ea8000c1e1900 */
[----:B------:R-:W3:Y:S04]  /*1340*/  LDG.E R24, desc[UR8][R14.64+0x4] ;  /* 0x000004080e187981 */ /* 0x000ee8000c1e1900 */
[----:B------:R-:W4:Y:S04]  /*1350*/  LDG.E R26, desc[UR8][R14.64+0x8] ;  /* 0x000008080e1a7981 */ /* 0x000f28000c1e1900 */
[----:B------:R-:W5:Y:S01]  /*1360*/  LDG.E R23, desc[UR8][R14.64+0xc] ;  /* 0x00000c080e177981 */ /* 0x000f62000c1e1900 */
[----:B--2---:R-:W-:-:S04]  /*1370*/  FSETP.GT.AND P2, PT, R22, R19, PT ;  /* 0x000000131600720b */ /* 0x004fc80003f44000 */
[----:B------:R-:W-:-:S04]  /*1380*/  FSEL R19, R22, R19, P2 ;  /* 0x0000001316137208 */ /* 0x000fc80001000000 */
[----:B---3--:R-:W-:-:S04]  /*1390*/  FSETP.GT.AND P3, PT, R24, R19, PT ;  /* 0x000000131800720b */ /* 0x008fc80003f64000 */
[----:B------:R-:W-:-:S04]  /*13a0*/  FSEL R19, R24, R19, P3 ;  /* 0x0000001318137208 */ /* 0x000fc80001800000 */
[----:B----4-:R-:W-:-:S04]  /*13b0*/  FSETP.GT.AND P4, PT, R26, R19, PT ;  /* 0x000000131a00720b */ /* 0x010fc80003f84000 */
[----:B------:R-:W-:Y:S01]  /*13c0*/  FSEL R26, R26, R19, P4 ;  /* 0x000000131a1a7208 */ /* 0x000fe20002000000 */
[----:B------:R-:W-:Y:S02]  /*13d0*/  IMAD.IADD R19, R20, 0x1, R21 ;  /* 0x0000000114137824 */ /* 0x000fe400078e0215 */
[----:B------:R-:W-:Y:S01]  /*13e0*/  VIADD R21, R21, 0x4 ;  /* 0x0000000415157836 */ /* 0x000fe20000000000 */
[----:B-----5:R-:W-:Y:S02]  /*13f0*/  FSETP.GT.AND P5, PT, R23, R26, PT ;  /* 0x0000001a1700720b */ /* 0x020fe40003fa4000 */
[C---:B------:R-:W-:Y:S01]  /*1400*/  SEL R8, R19.reuse, R8, P2 ;  /* 0x0000000813087207 */ /* 0x040fe20001000000 */
[C---:B------:R-:W-:Y:S02]  /*1410*/  @P3 VIADD R8, R19.reuse, 0x1 ;  /* 0x0000000113083836 */ /* 0x040fe40000000000 */
[----:B------:R-:W-:-:S08]  /*1420*/  @P4 VIADD R8, R19, 0x2 ;  /* 0x0000000213084836 */ /* 0x000fd00000000000 */
[----:B------:R-:W-:Y:S02]  /*1430*/  @P5 IADD3 R8, PT, PT, R19, 0x3, RZ ;  /* 0x0000000313085810 */ /* 0x000fe40007ffe0ff */
[----:B------:R-:W-:-:S07]  /*1440*/  FSEL R19, R23, R26, P5 ;  /* 0x0000001a17137208 */ /* 0x000fce0002800000 */
.L_x_11:
[----:B------:R-:W-:Y:S05]  /*1450*/  BSYNC.RECONVERGENT B2 ;  /* 0x0000000000027941 */ /* 0x000fea0003800200 */
.L_x_10:
[----:B------:R-:W-:Y:S05]  /*1460*/  @!P1 BRA `(.L_x_4) ;  /* 0x0000000000549947 */ /* 0x000fea0003800000 */
[----:B------:R-:W0:Y:S01]  /*1470*/  LDC.64 R14, c[0x0][0x380] ;  /* 0x0000e000ff0e7b82 */ /* 0x000e220000000a00 */
[----:B------:R-:W1:Y:S02]  /*1480*/  LDCU UR10, c[0x0][0x3a4] ;  /* 0x00007480ff0a77ac */ /* 0x000e640008000800 */
[----:B-1----:R-:W-:-:S04]  /*1490*/  IMAD R7, R7, UR10, R21 ;  /* 0x0000000a07077c24 */ /* 0x002fc8000f8e0215 */
[----:B0-----:R-:W-:-:S05]  /*14a0*/  IMAD.WIDE R14, R7, 0x4, R14 ;  /* 0x00000004070e7825 */ /* 0x001fca00078e020e */
[----:B------:R-:W2:Y:S01]  /*14b0*/  LDG.E R22, desc[UR8][R14.64] ;  /* 0x000000080e167981 */ /* 0x000ea2000c1e1900 */
[----:B------:R-:W-:Y:S01]  /*14c0*/  ISETP.NE.AND P2, PT, R17, 0x1, PT ;  /* 0x000000011100780c */ /* 0x000fe20003f45270 */
[----:B------:R-:W-:Y:S01]  /*14d0*/  IMAD.IADD R7, R20, 0x1, R21 ;  /* 0x0000000114077824 */ /* 0x000fe200078e0215 */
[----:B--2---:R-:W-:-:S04]  /*14e0*/  FSETP.GT.AND P1, PT, R22, R19, PT ;  /* 0x000000131600720b */ /* 0x004fc80003f24000 */
[----:B------:R-:W-:Y:S02]  /*14f0*/  FSEL R19, R22, R19, P1 ;  /* 0x0000001316137208 */ /* 0x000fe40000800000 */
[----:B------:R-:W-:-:S05]  /*1500*/  SEL R8, R7, R8, P1 ;  /* 0x0000000807087207 */ /* 0x000fca0000800000 */
[----:B------:R-:W-:Y:S05]  /*1510*/  @!P2 BRA `(.L_x_4) ;  /* 0x000000000028a947 */ /* 0x000fea0003800000 */
[----:B------:R-:W2:Y:S01]  /*1520*/  LDG.E R20, desc[UR8][R14.64+0x4] ;  /* 0x000004080e147981 */ /* 0x000ea2000c1e1900 */
[----:B------:R-:W-:Y:S02]  /*1530*/  ISETP.NE.AND P2, PT, R17, 0x2, PT ;  /* 0x000000021100780c */ /* 0x000fe40003f45270 */
[----:B--2---:R-:W-:-:S04]  /*1540*/  FSETP.GT.AND P1, PT, R20, R19, PT ;  /* 0x000000131400720b */ /* 0x004fc80003f24000 */
[----:B------:R-:W-:-:S09]  /*1550*/  FSEL R19, R20, R19, P1 ;  /* 0x0000001314137208 */ /* 0x000fd20000800000 */
[----:B------:R-:W-:Y:S01]  /*1560*/  @P1 VIADD R8, R7, 0x1 ;  /* 0x0000000107081836 */ /* 0x000fe20000000000 */
[----:B------:R-:W-:Y:S06]  /*1570*/  @!P2 BRA `(.L_x_4) ;  /* 0x000000000010a947 */ /* 0x000fec0003800000 */
[----:B------:R-:W2:Y:S02]  /*1580*/  LDG.E R14, desc[UR8][R14.64+0x8] ;  /* 0x000008080e0e7981 */ /* 0x000ea4000c1e1900 */
[----:B--2---:R-:W-:-:S13]  /*1590*/  FSETP.GT.AND P1, PT, R14, R19, PT ;  /* 0x000000130e00720b */ /* 0x004fda0003f24000 */
[----:B------:R-:W-:Y:S02]  /*15a0*/  @P1 VIADD R8, R7, 0x2 ;  /* 0x0000000207081836 */ /* 0x000fe40000000000 */
[----:B------:R-:W-:-:S07]  /*15b0*/  @P1 IMAD.MOV.U32 R19, RZ, RZ, R14 ;  /* 0x000000ffff131224 */ /* 0x000fce00078e000e */
.L_x_4:
[----:B------:R-:W-:Y:S05]  /*15c0*/  BSYNC.RECONVERGENT B0 ;  /* 0x0000000000007941 */ /* 0x000fea0003800200 */
.L_x_3:
[----:B------:R-:W-:-:S05]  /*15d0*/  VIADD R13, R13, 0x1 ;  /* 0x000000010d0d7836 */ /* 0x000fca0000000000 */
[----:B------:R-:W-:-:S13]  /*15e0*/  ISETP.NE.AND P1, PT, R13, R3, PT ;  /* 0x000000030d00720c */ /* 0x000fda0003f25270 */
[----:B------:R-:W-:Y:S05]  /*15f0*/  @P1 BRA `(.L_x_12) ;  /* 0xfffffff400081947 */ /* 0x000fea000383ffff */
.L_x_2:
[----:B------:R-:W-:Y:S05]  /*1600*/  BSYNC.RECONVERGENT B1 ;  /* 0x0000000000017941 */ /* 0x000fea0003800200 */
.L_x_1:
[----:B------:R-:W0:Y:S01]  /*1610*/  LDCU UR10, c[0x0][0x3ac] ;  /* 0x00007580ff0a77ac */ /* 0x000e220008000800 */
[----:B------:R-:W1:Y:S01]  /*1620*/  LDC.64 R2, c[0x0][0x388] ;  /* 0x0000e200ff027b82 */ /* 0x000e620000000a00 */
[----:B------:R-:W-:-:S04]  /*1630*/  IMAD R4, R4, UR4, RZ ;  /* 0x0000000404047c24 */ /* 0x000fc8000f8e02ff */
[----:B------:R-:W-:-:S03]  /*1640*/  IMAD R5, R5, UR6, R4 ;  /* 0x0000000605057c24 */ /* 0x000fc6000f8e0204 */
[----:B------:R-:W2:Y:S01]  /*1650*/  LDC.64 R10, c[0x0][0x390] ;  /* 0x0000e400ff0a7b82 */ /* 0x000ea20000000a00 */
[----:B0-----:R-:W-:-:S04]  /*1660*/  IMAD R5, R0, UR10, R5 ;  /* 0x0000000a00057c24 */ /* 0x001fc8000f8e0205 */
[----:B------:R-:W-:-:S04]  /*1670*/  IMAD.IADD R5, R6, 0x1, R5 ;  /* 0x0000000106057824 */ /* 0x000fc800078e0205 */
[----:B-1----:R-:W-:-:S05]  /*1680*/  IMAD.WIDE R2, R5, 0x4, R2 ;  /* 0x0000000405027825 */ /* 0x002fca00078e0202 */
[----:B------:R-:W-:Y:S01]  /*1690*/  STG.E desc[UR8][R2.64], R19 ;  /* 0x0000001302007986 */ /* 0x000fe2000c101908 */
[----:B--2---:R-:W-:-:S05]  /*16a0*/  IMAD.WIDE R4, R5, 0x4, R10 ;  /* 0x0000000405047825 */ /* 0x004fca00078e020a */
[----:B------:R-:W-:Y:S01]  /*16b0*/  STG.E desc[UR8][R4.64], R8 ;  /* 0x0000000804007986 */ /* 0x000fe2000c101908 */
[----:B------:R-:W-:Y:S05]  /*16c0*/  EXIT ;  /* 0x000000000000794d */ /* 0x000fea0003800000 */
.L_x_13:
        /* <DEDUP_REMOVED lines=11> */
.L_x_84:


//--------------------- .text._Z28convolutionBackwardKernel_dbiiiiPfS_ --------------------------
	.section	.text._Z28convolutionBackwardKernel_dbiiiiPfS_,"ax",@progbits
	.align	128
        .global         _Z28convolutionBackwardKernel_dbiiiiPfS_
        .type           _Z28convolutionBackwardKernel_dbiiiiPfS_,@function
        .size           _Z28convolutionBackwardKernel_dbiiiiPfS_,(.L_x_85 - _Z28convolutionBackwardKernel_dbiiiiPfS_)
        .other          _Z28convolutionBackwardKernel_dbiiiiPfS_,@"STO_CUDA_ENTRY STV_DEFAULT"
_Z28convolutionBackwardKernel_dbiiiiPfS_:
.text._Z28convolutionBackwardKernel_dbiiiiPfS_:
[----:B------:R-:W-:Y:S01]  /*0000*/  LDC R1, c[0x0][0x37c] ;  /* 0x0000df00ff017b82 */ /* 0x000fe20000000800 */
[----:B------:R-:W0:Y:S07]  /*0010*/  S2R R3, SR_TID.X ;  /* 0x0000000000037919 */ /* 0x000e2e0000002100 */
[----:B------:R-:W0:Y:S01]  /*0020*/  S2UR UR4, SR_CTAID.X ;  /* 0x00000000000479c3 */ /* 0x000e220000002500 */
[----:B------:R-:W1:Y:S07]  /*0030*/  LDCU UR5, c[0x0][0x384] ;  /* 0x00007080ff0577ac */ /* 0x000e6e0008000800 */
[----:B------:R-:W0:Y:S02]  /*0040*/  LDC R0, c[0x0][0x360] ;  /* 0x0000d800ff007b82 */ /* 0x000e240000000800 */
[----:B0-----:R-:W-:-:S05]  /*0050*/  IMAD R0, R0, UR4, R3 ;  /* 0x0000000400007c24 */ /* 0x001fca000f8e0203 */
[----:B-1----:R-:W-:-:S13]  /*0060*/  ISETP.GE.AND P0, PT, R0, UR5, PT ;  /* 0x0000000500007c0c */ /* 0x002fda000bf06270 */
[----:B------:R-:W-:Y:S05]  /*0070*/  @P0 EXIT ;  /* 0x000000000000094d */ /* 0x000fea0003800000 */
[----:B------:R-:W0:Y:S01]  /*0080*/  LDC.64 R2, c[0x0][0x388] ;  /* 0x0000e200ff027b82 */ /* 0x000e220000000a00 */
[----:B------:R-:W0:Y:S01]  /*0090*/  LDCU UR4, c[0x0][0x380] ;  /* 0x00007000ff0477ac */ /* 0x000e220008000800 */
[----:B------:R-:W-:Y:S01]  /*00a0*/  PRMT R9, RZ, 0x7610, R9 ;  /* 0x00007610ff097816 */ /* 0x000fe20000000009 */
[----:B------:R-:W1:Y:S01]  /*00b0*/  LDCU.64 UR8, c[0x0][0x358] ;  /* 0x00006b00ff0877ac */ /* 0x000e620008000a00 */
[----:B0-----:R-:W-:-:S04]  /*00c0*/  VIMNMX3 R2, R2, UR4, R3, PT ;  /* 0x0000000402027c0f */ /* 0x001fc8000b800103 */
[----:B------:R-:W-:-:S13]  /*00d0*/  ISETP.GE.AND P0, PT, R2, 0x1, PT ;  /* 0x000000010200780c */ /* 0x000fda0003f06270 */
[----:B-1----:R-:W-:Y:S05]  /*00e0*/  @!P0 BRA `(.L_x_14) ;  /* 0x0000000800788947 */ /* 0x002fea0003800000 */
[----:B------:R-:W0:Y:S01]  /*00f0*/  LDCU.64 UR6, c[0x0][0x390] ;  /* 0x00007200ff0677ac */ /* 0x000e220008000a00 */
[C---:B------:R-:W-:Y:S02]  /*0100*/  LOP3.LUT R27, R3.reuse, 0x7, RZ, 0xc0, !PT ;  /* 0x00000007031b7812 */ /* 0x040fe400078ec0ff */
[C---:B------:R-:W-:Y:S01]  /*0110*/  LOP3.LUT R26, R3.reuse, 0xf, RZ, 0xc0, !PT ;  /* 0x0000000f031a7812 */ /* 0x040fe200078ec0ff */
[----:B------:R-:W-:Y:S01]  /*0120*/  UMOV UR4, URZ ;  /* 0x000000ff00047c82 */ /* 0x000fe20008000000 */
[----:B------:R-:W-:Y:S01]  /*0130*/  LOP3.LUT R5, R3, 0x3, RZ, 0xc0, !PT ;  /* 0x0000000303057812 */ /* 0x000fe200078ec0ff */
[----:B------:R-:W-:Y:S02]  /*0140*/  VIADD R4, R27, 0xffffffff ;  /* 0xffffffff1b047836 */ /* 0x000fe40000000000 */
[----:B------:R-:W-:-:S03]  /*0150*/  VIADD R2, R26, 0xffffffff ;  /* 0xffffffff1a027836 */ /* 0x000fc60000000000 */
[----:B------:R-:W-:Y:S02]  /*0160*/  ISETP.GE.U32.AND P1, PT, R4, 0x3, PT ;  /* 0x000000030400780c */ /* 0x000fe40003f26070 */
[----:B------:R-:W-:Y:S02]  /*0170*/  LOP3.LUT R4, R3, 0x7ffffff0, RZ, 0xc0, !PT ;  /* 0x7ffffff003047812 */ /* 0x000fe400078ec0ff */
[----:B------:R-:W-:Y:S01]  /*0180*/  ISETP.GE.U32.AND P0, PT, R2, 0x7, PT ;  /* 0x000000070200780c */ /* 0x000fe20003f06070 */
[----:B0-----:R-:W-:Y:S02]  /*0190*/  UIADD3 UR6, UP0, UPT, UR6, 0x20, URZ ;  /* 0x0000002006067890 */ /* 0x001fe4000ff1e0ff */
[----:B------:R-:W-:Y:S02]  /*01a0*/  IMAD.MOV R6, RZ, RZ, -R4 ;  /* 0x000000ffff067224 */ /* 0x000fe400078e0a04 */
[----:B------:R-:W-:-:S12]  /*01b0*/  UIADD3.X UR7, UPT, UPT, URZ, UR7, URZ, UP0, !UPT ;  /* 0x00000007ff077290 */ /* 0x000fd800087fe4ff */
.L_x_21:
[----:B------:R-:W0:Y:S01]  /*01c0*/  LDC.64 R2, c[0x0][0x380] ;  /* 0x0000e000ff027b82 */ /* 0x000e220000000a00 */
[----:B------:R-:W-:Y:S01]  /*01d0*/  UMOV UR5, URZ ;  /* 0x000000ff00057c82 */ /* 0x000fe20008000000 */
[----:B0-----:R-:W-:Y:S01]  /*01e0*/  IMAD R7, R3, UR4, R0 ;  /* 0x0000000403077c24 */ /* 0x001fe2000f8e0200 */
[----:B------:R-:W-:-:S06]  /*01f0*/  UIADD3 UR4, UPT, UPT, UR4, 0x1, URZ ;  /* 0x0000000104047890 */ /* 0x000fcc000fffe0ff */
[----:B------:R-:W-:-:S13]  /*0200*/  ISETP.NE.AND P2, PT, R2, UR4, PT ;  /* 0x0000000402007c0c */ /* 0x000fda000bf45270 */
.L_x_20:
[----:B------:R-:W0:Y:S02]  /*0210*/  LDC.64 R2, c[0x0][0x388] ;  /* 0x0000e200ff027b82 */ /* 0x000e240000000a00 */
[----:B0-----:R-:W-:Y:S01]  /*0220*/  ISETP.GE.U32.AND P4, PT, R3, 0x10, PT ;  /* 0x000000100300780c */ /* 0x001fe20003f86070 */
[----:B------:R-:W-:Y:S01]  /*0230*/  IMAD R8, R7, R2, UR5 ;  /* 0x0000000507087e24 */ /* 0x000fe2000f8e0202 */
[----:B------:R-:W-:-:S03]  /*0240*/  UIADD3 UR5, UPT, UPT, UR5, 0x1, URZ ;  /* 0x0000000105057890 */ /* 0x000fc6000fffe0ff */
[----:B------:R-:W-:Y:S02]  /*0250*/  IMAD R8, R8, R3, RZ ;  /* 0x0000000308087224 */ /* 0x000fe400078e02ff */
[----:B------:R-:W-:Y:S01]  /*0260*/  IMAD.MOV.U32 R3, RZ, RZ, RZ ;  /* 0x000000ffff037224 */ /* 0x000fe200078e00ff */
[----:B------:R-:W-:-:S05]  /*0270*/  ISETP.NE.AND P3, PT, R2, UR5, PT ;  /* 0x0000000502007c0c */ /* 0x000fca000bf65270 */
[----:B------:R-:W-:Y:S08]  /*0280*/  @!P4 BRA `(.L_x_15) ;  /* 0x0000000000e8c947 */ /* 0x000ff00003800000 */
[----:B------:R-:W-:Y:S02]  /*0290*/  IMAD.MOV.U32 R10, RZ, RZ, R8 ;  /* 0x000000ffff0a7224 */ /* 0x000fe400078e0008 */
[----:B------:R-:W-:-:S07]  /*02a0*/  IMAD.MOV.U32 R11, RZ, RZ, R6 ;  /* 0x000000ffff0b7224 */ /* 0x000fce00078e0006 */
.L_x_16:
[----:B------:R-:W-:Y:S02]  /*02b0*/  IMAD.U32 R2, RZ, RZ, UR6 ;  /* 0x00000006ff027e24 */ /* 0x000fe4000f8e00ff */
[----:B------:R-:W-:Y:S02]  /*02c0*/  IMAD.U32 R3, RZ, RZ, UR7 ;  /* 0x00000007ff037e24 */ /* 0x000fe4000f8e00ff */
[----:B------:R-:W-:-:S05]  /*02d0*/  IMAD.WIDE R2, R10, 0x4, R2 ;  /* 0x000000040a027825 */ /* 0x000fca00078e0202 */
[----:B------:R-:W2:Y:S04]  /*02e0*/  LDG.E R21, desc[UR8][R2.64+-0x20] ;  /* 0xffffe00802157981 */ /* 0x000ea8000c1e1900 */
[----:B------:R-:W3:Y:S04]  /*02f0*/  LDG.E R23, desc[UR8][R2.64+-0x1c] ;  /* 0xffffe40802177981 */ /* 0x000ee8000c1e1900 */
[----:B------:R-:W4:Y:S04]  /*0300*/  LDG.E R13, desc[UR8][R2.64+-0x18] ;  /* 0xffffe808020d7981 */ /* 0x000f28000c1e1900 */
[----:B------:R-:W5:Y:S04]  /*0310*/  LDG.E R14, desc[UR8][R2.64+-0x14] ;  /* 0xffffec08020e7981 */ /* 0x000f68000c1e1900 */
        /* <DEDUP_REMOVED lines=8> */
[----:B------:R-:W5:Y:S01]  /*03a0*/  LDG.E R25, desc[UR8][R2.64+0x1c] ;  /* 0x00001c0802197981 */ /* 0x000f62000c1e1900 */
[----:B--2---:R-:W-:-:S03]  /*03b0*/  F2FP.BF16.F32.PACK_AB R24, RZ, R21 ;  /* 0x00000015ff18723e */ /* 0x004fc600000010ff */
[----:B------:R-:W2:Y:S02]  /*03c0*/  LDG.E R21, desc[UR8][R2.64+0xc] ;  /* 0x00000c0802157981 */ /* 0x000ea4000c1e1900 */
[----:B------:R-:W-:Y:S02]  /*03d0*/  HADD2.BF16_V2 R24, R9.H0_H0, R24.H0_H0 ;  /* 0x2000001809187230 */ /* 0x000fe40000200800 */
[----:B------:R-:W2:Y:S01]  /*03e0*/  LDG.E R9, desc[UR8][R2.64+0x14] ;  /* 0x0000140802097981 */ /* 0x000ea2000c1e1900 */
[----:B---3--:R-:W-:-:S03]  /*03f0*/  F2FP.BF16.F32.PACK_AB R28, RZ, R23 ;  /* 0x00000017ff1c723e */ /* 0x008fc600000010ff */
[----:B------:R-:W3:Y:S01]  /*0400*/  LDG.E R23, desc[UR8][R2.64+0x18] ;  /* 0x0000180802177981 */ /* 0x000ee2000c1e1900 */
[----:B----4-:R-:W-:Y:S01]  /*0410*/  F2FP.BF16.F32.PACK_AB R13, RZ, R13 ;  /* 0x0000000dff0d723e */ /* 0x010fe200000010ff */
[----:B------:R-:W-:Y:S01]  /*0420*/  HADD2.BF16_V2 R24, R24.H0_H0, R28.H0_H0 ;  /* 0x2000001c18187230 */ /* 0x000fe20000200800 */
[----:B-----5:R-:W-:-:S03]  /*0430*/  F2FP.BF16.F32.PACK_AB R14, RZ, R14 ;  /* 0x0000000eff0e723e */ /* 0x020fc600000010ff */
[----:B------:R-:W-:Y:S01]  /*0440*/  HADD2.BF16_V2 R13, R24.H0_H0, R13.H0_H0 ;  /* 0x2000000d180d7230 */ /* 0x000fe20000200800 */
[----:B------:R-:W-:-:S03]  /*0450*/  F2FP.BF16.F32.PACK_AB R12, RZ, R12 ;  /* 0x0000000cff0c723e */ /* 0x000fc600000010ff */
        /* <DEDUP_REMOVED lines=13> */
[----:B------:R-:W-:-:S03]  /*0530*/  IADD3 R11, PT, PT, R11, 0x10, RZ ;  /* 0x000000100b0b7810 */ /* 0x000fc60007ffe0ff */
[----:B------:R-:W-:Y:S01]  /*0540*/  HADD2.BF16_V2 R12, R12.H0_H0, R15.H0_H0 ;  /* 0x2000000f0c0c7230 */ /* 0x000fe20000200800 */
[----:B------:R-:W-:Y:S02]  /*0550*/  F2FP.BF16.F32.PACK_AB R22, RZ, R22 ;  /* 0x00000016ff16723e */ /* 0x000fe400000010ff */
[----:B------:R-:W-:Y:S02]  /*0560*/  ISETP.NE.AND P4, PT, R11, RZ, PT ;  /* 0x000000ff0b00720c */ /* 0x000fe40003f85270 */
[----:B------:R-:W-:Y:S01]  /*0570*/  F2FP.BF16.F32.PACK_AB R25, RZ, R25 ;  /* 0x00000019ff19723e */ /* 0x000fe200000010ff */
[----:B------:R-:W-:Y:S01]  /*0580*/  VIADD R10, R10, 0x10 ;  /* 0x000000100a0a7836 */ /* 0x000fe20000000000 */
[----:B--2---:R-:W-:-:S05]  /*0590*/  F2FP.BF16.F32.PACK_AB R21, RZ, R21 ;  /* 0x00000015ff15723e */ /* 0x004fca00000010ff */
[----:B------:R-:W-:Y:S01]  /*05a0*/  HADD2.BF16_V2 R12, R12.H0_H0, R21.H0_H0 ;  /* 0x200000150c0c7230 */ /* 0x000fe20000200800 */
[----:B------:R-:W-:-:S03]  /*05b0*/  F2FP.BF16.F32.PACK_AB R9, RZ, R9 ;  /* 0x00000009ff09723e */ /* 0x000fc600000010ff */
[----:B------:R-:W-:Y:S01]  /*05c0*/  HADD2.BF16_V2 R12, R12.H0_H0, R22.H0_H0 ;  /* 0x200000160c0c7230 */ /* 0x000fe20000200800 */
[----:B---3--:R-:W-:-:S03]  /*05d0*/  F2FP.BF16.F32.PACK_AB R23, RZ, R23 ;  /* 0x00000017ff17723e */ /* 0x008fc600000010ff */
[----:B------:R-:W-:-:S04]  /*05e0*/  HADD2.BF16_V2 R9, R12.H0_H0, R9.H0_H0 ;  /* 0x200000090c097230 */ /* 0x000fc80000200800 */
[----:B------:R-:W-:-:S04]  /*05f0*/  HADD2.BF16_V2 R9, R9.H0_H0, R23.H0_H0 ;  /* 0x2000001709097230 */ /* 0x000fc80000200800 */
[----:B------:R-:W-:Y:S01]  /*0600*/  HADD2.BF16_V2 R9, R9.H0_H0, R25.H0_H0 ;  /* 0x2000001909097230 */ /* 0x000fe20000200800 */
[----:B------:R-:W-:Y:S06]  /*0610*/  @P4 BRA `(.L_x_16) ;  /* 0xfffffffc00244947 */ /* 0x000fec000383ffff */
[----:B------:R-:W-:-:S07]  /*0620*/  IMAD.MOV.U32 R3, RZ, RZ, R4 ;  /* 0x000000ffff037224 */ /* 0x000fce00078e0004 */
.L_x_15:
[----:B------:R-:W-:-:S13]  /*0630*/  ISETP.NE.AND P4, PT, R26, RZ, PT ;  /* 0x000000ff1a00720c */ /* 0x000fda0003f85270 */
[----:B------:R-:W-:Y:S05]  /*0640*/  @!P4 BRA `(.L_x_17) ;  /* 0x000000040018c947 */ /* 0x000fea0003800000 */
[----:B------:R-:W-:Y:S01]  /*0650*/  ISETP.NE.AND P4, PT, R27, RZ, PT ;  /* 0x000000ff1b00720c */ /* 0x000fe20003f85270 */
[----:B------:R-:W-:-:S12]  /*0660*/  @!P0 BRA `(.L_x_18) ;  /* 0x0000000000748947 */ /* 0x000fd80003800000 */
[----:B------:R-:W0:Y:S01]  /*0670*/  LDC.64 R10, c[0x0][0x390] ;  /* 0x0000e400ff0a7b82 */ /* 0x000e220000000a00 */
[----:B------:R-:W-:-:S04]  /*0680*/  IMAD.IADD R13, R8, 0x1, R3 ;  /* 0x00000001080d7824 */ /* 0x000fc800078e0203 */
[----:B0-----:R-:W-:-:S05]  /*0690*/  IMAD.WIDE R10, R13, 0x4, R10 ;  /* 0x000000040d0a7825 */ /* 0x001fca00078e020a */
[----:B------:R-:W2:Y:S04]  /*06a0*/  LDG.E R13, desc[UR8][R10.64] ;  /* 0x000000080a0d7981 */ /* 0x000ea8000c1e1900 */
[----:B------:R-:W3:Y:S04]  /*06b0*/  LDG.E R14, desc[UR8][R10.64+0x4] ;  /* 0x000004080a0e7981 */ /* 0x000ee8000c1e1900 */
[----:B------:R-:W4:Y:S04]  /*06c0*/  LDG.E R15, desc[UR8][R10.64+0x8] ;  /* 0x000008080a0f7981 */ /* 0x000f28000c1e1900 */
[----:B------:R-:W5:Y:S04]  /*06d0*/  LDG.E R16, desc[UR8][R10.64+0xc] ;  /* 0x00000c080a107981 */ /* 0x000f68000c1e1900 */
[----:B------:R-:W5:Y:S04]  /*06e0*/  LDG.E R17, desc[UR8][R10.64+0x10] ;  /* 0x000010080a117981 */ /* 0x000f68000c1e1900 */
[----:B------:R-:W5:Y:S04]  /*06f0*/  LDG.E R18, desc[UR8][R10.64+0x14] ;  /* 0x000014080a127981 */ /* 0x000f68000c1e1900 */
[----:B------:R-:W5:Y:S04]  /*0700*/  LDG.E R2, desc[UR8][R10.64+0x18] ;  /* 0x000018080a027981 */ /* 0x000f68000c1e1900 */
[----:B------:R-:W5:Y:S01]  /*0710*/  LDG.E R12, desc[UR8][R10.64+0x1c] ;  /* 0x00001c080a0c7981 */ /* 0x000f62000c1e1900 */
[----:B------:R-:W-:Y:S01]  /*0720*/  VIADD R3, R3, 0x8 ;  /* 0x0000000803037836 */ /* 0x000fe20000000000 */
[----:B--2---:R-:W-:-:S02]  /*0730*/  F2FP.BF16.F32.PACK_AB R13, RZ, R13 ;  /* 0x0000000dff0d723e */ /* 0x004fc400000010ff */
[----:B---3--:R-:W-:-:S03]  /*0740*/  F2FP.BF16.F32.PACK_AB R14, RZ, R14 ;  /* 0x0000000eff0e723e */ /* 0x008fc600000010ff */
[----:B------:R-:W-:Y:S01]  /*0750*/  HADD2.BF16_V2 R13, R9.H0_H0, R13.H0_H0 ;  /* 0x2000000d090d7230 */ /* 0x000fe20000200800 */
[----:B----4-:R-:W-:-:S03]  /*0760*/  F2FP.BF16.F32.PACK_AB R15, RZ, R15 ;  /* 0x0000000fff0f723e */ /* 0x010fc600000010ff */
        /* <DEDUP_REMOVED lines=10> */
[----:B------:R-:W-:-:S04]  /*0810*/  HADD2.BF16_V2 R2, R13.H0_H0, R2.H0_H0 ;  /* 0x200000020d027230 */ /* 0x000fc80000200800 */
[----:B------:R-:W-:-:S05]  /*0820*/  HADD2.BF16_V2 R2, R2.H0_H0, R12.H0_H0 ;  /* 0x2000000c02027230 */ /* 0x000fca0000200800 */
[----:B------:R-:W-:-:S07]  /*0830*/  PRMT R9, R2, 0x7610, R9 ;  /* 0x0000761002097816 */ /* 0x000fce0000000009 */
.L_x_18:
[----:B------:R-:W-:Y:S05]  /*0840*/  @!P4 BRA `(.L_x_17) ;  /* 0x000000000098c947 */ /* 0x000fea0003800000 */
[----:B------:R-:W-:Y:S01]  /*0850*/  ISETP.NE.AND P4, PT, R5, RZ, PT ;  /* 0x000000ff0500720c */ /* 0x000fe20003f85270 */
[----:B------:R-:W-:-:S12]  /*0860*/  @!P1 BRA `(.L_x_19) ;  /* 0x0000000000449947 */ /* 0x000fd80003800000 */
[----:B------:R-:W0:Y:S01]  /*0870*/  LDC.64 R10, c[0x0][0x390] ;  /* 0x0000e400ff0a7b82 */ /* 0x000e220000000a00 */
[----:B------:R-:W-:-:S05]  /*0880*/  IADD3 R13, PT, PT, R8, R3, RZ ;  /* 0x00000003080d7210 */ /* 0x000fca0007ffe0ff */
[----:B0-----:R-:W-:-:S05]  /*0890*/  IMAD.WIDE R10, R13, 0x4, R10 ;  /* 0x000000040d0a7825 */ /* 0x001fca00078e020a */
[----:B------:R-:W2:Y:S04]  /*08a0*/  LDG.E R2, desc[UR8][R10.64] ;  /* 0x000000080a027981 */ /* 0x000ea8000c1e1900 */
[----:B------:R-:W3:Y:S04]  /*08b0*/  LDG.E R12, desc[UR8][R10.64+0x4] ;  /* 0x000004080a0c7981 */ /* 0x000ee8000c1e1900 */
[----:B------:R-:W4:Y:S04]  /*08c0*/  LDG.E R13, desc[UR8][R10.64+0x8] ;  /* 0x000008080a0d7981 */ /* 0x000f28000c1e1900 */
        /* <DEDUP_REMOVED lines=8> */
[----:B------:R-:W-:-:S04]  /*0950*/  HADD2.BF16_V2 R2, R2.H0_H0, R13.H0_H0 ;  /* 0x2000000d02027230 */ /* 0x000fc80000200800 */
[----:B------:R-:W-:-:S05]  /*0960*/  HADD2.BF16_V2 R2, R2.H0_H0, R14.H0_H0 ;  /* 0x2000000e02027230 */ /* 0x000fca0000200800 */
[----:B------:R-:W-:-:S07]  /*0970*/  PRMT R9, R2, 0x7610, R9 ;  /* 0x0000761002097816 */ /* 0x000fce0000000009 */
.L_x_19:
[----:B------:R-:W-:Y:S05]  /*0980*/  @!P4 BRA `(.L_x_17) ;  /* 0x000000000048c947 */ /* 0x000fea0003800000 */
[----:B------:R-:W0:Y:S01]  /*0990*/  LDC.64 R10, c[0x0][0x390] ;  /* 0x0000e400ff0a7b82 */ /* 0x000e220000000a00 */
[----:B------:R-:W-:-:S04]  /*09a0*/  IMAD.IADD R3, R8, 0x1, R3 ;  /* 0x0000000108037824 */ /* 0x000fc800078e0203 */
[----:B0-----:R-:W-:-:S05]  /*09b0*/  IMAD.WIDE R2, R3, 0x4, R10 ;  /* 0x0000000403027825 */ /* 0x001fca00078e020a */
[----:B------:R-:W2:Y:S01]  /*09c0*/  LDG.E R8, desc[UR8][R2.64] ;  /* 0x0000000802087981 */ /* 0x000ea2000c1e1900 */
[----:B------:R-:W-:Y:S02]  /*09d0*/  ISETP.NE.AND P4, PT, R5, 0x1, PT ;  /* 0x000000010500780c */ /* 0x000fe40003f85270 */
[----:B--2---:R-:W-:-:S05]  /*09e0*/  F2FP.BF16.F32.PACK_AB R8, RZ, R8 ;  /* 0x00000008ff08723e */ /* 0x004fca00000010ff */
[----:B------:R-:W-:-:S05]  /*09f0*/  HADD2.BF16_V2 R8, R9.H0_H0, R8.H0_H0 ;  /* 0x2000000809087230 */ /* 0x000fca0000200800 */
[----:B------:R-:W-:Y:S01]  /*0a00*/  PRMT R9, R8, 0x7610, R9 ;  /* 0x0000761008097816 */ /* 0x000fe20000000009 */
[----:B------:R-:W-:Y:S06]  /*0a10*/  @!P4 BRA `(.L_x_17) ;  /* 0x000000000024c947 */ /* 0x000fec0003800000 */
[----:B------:R-:W-:Y:S01]  /*0a20*/  ISETP.NE.AND P4, PT, R5, 0x2, PT ;  /* 0x000000020500780c */ /* 0x000fe20003f85270 */
[----:B------:R-:W2:-:S12]  /*0a30*/  LDG.E R8, desc[UR8][R2.64+0x4] ;  /* 0x0000040802087981 */ /* 0x000e98000c1e1900 */
[----:B------:R-:W3:Y:S01]  /*0a40*/  @P4 LDG.E R10, desc[UR8][R2.64+0x8] ;  /* 0x00000808020a4981 */ /* 0x000ee2000c1e1900 */
[----:B--2---:R-:W-:-:S05]  /*0a50*/  F2FP.BF16.F32.PACK_AB R8, RZ, R8 ;  /* 0x00000008ff08723e */ /* 0x004fca00000010ff */
[----:B------:R-:W-:-:S05]  /*0a60*/  HADD2.BF16_V2 R8, R9.H0_H0, R8.H0_H0 ;  /* 0x2000000809087230 */ /* 0x000fca0000200800 */
[----:B------:R-:W-:Y:S02]  /*0a70*/  PRMT R9, R8, 0x7610, R9 ;  /* 0x0000761008097816 */ /* 0x000fe40000000009 */
[----:B---3--:R-:W-:-:S05]  /*0a80*/  @P4 F2FP.BF16.F32.PACK_AB R10, RZ, R10 ;  /* 0x0000000aff0a423e */ /* 0x008fca00000010ff */
[----:B------:R-:W-:-:S05]  /*0a90*/  @P4 HADD2.BF16_V2 R10, R9.H0_H0, R10.H0_H0 ;  /* 0x2000000a090a4230 */ /* 0x000fca0000200800 */
[----:B------:R-:W-:-:S07]  /*0aa0*/  @P4 PRMT R9, R10, 0x7610, R9 ;  /* 0x000076100a094816 */ /* 0x000fce0000000009 */
.L_x_17:
[----:B------:R-:W-:Y:S05]  /*0ab0*/  @P3 BRA `(.L_x_20) ;  /* 0xfffffff400d43947 */ /* 0x000fea000383ffff */
[----:B------:R-:W-:Y:S05]  /*0ac0*/  @P2 BRA `(.L_x_21) ;  /* 0xfffffff400bc2947 */ /* 0x000fea000383ffff */
.L_x_14:
[----:B------:R-:W0:Y:S01]  /*0ad0*/  LDC.64 R2, c[0x0][0x398] ;  /* 0x0000e600ff027b82 */ /* 0x000e220000000a00 */
[----:B------:R-:W-:Y:S02]  /*0ae0*/  IMAD.U32 R9, R9, 0x10000, RZ ;  /* 0x0001000009097824 */ /* 0x000fe400078e00ff */
[----:B0-----:R-:W-:-:S05]  /*0af0*/  IMAD.WIDE R2, R0, 0x4, R2 ;  /* 0x0000000400027825 */ /* 0x001fca00078e0202 */
[----:B------:R-:W-:Y:S01]  /*0b00*/  STG.E desc[UR8][R2.64], R9 ;  /* 0x0000000902007986 */ /* 0x000fe2000c101908 */
[----:B------:R-:W-:Y:S05]  /*0b10*/  EXIT ;  /* 0x000000000000794d */ /* 0x000fea0003800000 */
.L_x_22:
        /* <DEDUP_REMOVED lines=14> */
.L_x_85:


//--------------------- .text._Z28convolutionBackwardKernel_dwiiiiPfiiiS_S_iiii --------------------------
	.section	.text._Z28convolutionBackwardKernel_dwiiiiPfiiiS_S_iiii,"ax",@progbits
	.align	128
        .global         _Z28convolutionBackwardKernel_dwiiiiPfiiiS_S_iiii
        .type           _Z28convolutionBackwardKernel_dwiiiiPfiiiS_S_iiii,@function
        .size           _Z28convolutionBackwardKernel_dwiiiiPfiiiS_S_iiii,(.L_x_86 - _Z28convolutionBackwardKernel_dwiiiiPfiiiS_S_iiii)
        .other          _Z28convolutionBackwardKernel_dwiiiiPfiiiS_S_iiii,@"STO_CUDA_ENTRY STV_DEFAULT"
_Z28convolutionBackwardKernel_dwiiiiPfiiiS_S_iiii:
.text._Z28convolutionBackwardKernel_dwiiiiPfiiiS_S_iiii:
[----:B------:R-:W-:Y:S01]  /*0000*/  LDC R1, c[0x0][0x37c] ;  /* 0x0000df00ff017b82 */ /* 0x000fe20000000800 */
[----:B------:R-:W0:Y:S07]  /*0010*/  S2R R3, SR_TID.X ;  /* 0x0000000000037919 */ /* 0x000e2e0000002100 */
[----:B------:R-:W1:Y:S01]  /*0020*/  S2UR UR14, SR_CTAID.Z ;  /* 0x00000000000e79c3 */ /* 0x000e620000002700 */
[----:B------:R-:W2:Y:S01]  /*0030*/  LDCU UR5, c[0x0][0x3a0] ;  /* 0x00007400ff0577ac */ /* 0x000ea20008000800 */
[----:B------:R-:W2:Y:S06]  /*0040*/  S2R R2, SR_TID.Y ;  /* 0x0000000000027919 */ /* 0x000eac0000002200 */
[----:B------:R-:W1:Y:S08]  /*0050*/  LDC.64 R4, c[0x0][0x398] ;  /* 0x0000e600ff047b82 */ /* 0x000e700000000a00 */
[----:B------:R-:W0:Y:S08]  /*0060*/  S2UR UR4, SR_CTAID.X ;  /* 0x00000000000479c3 */ /* 0x000e300000002500 */
[----:B------:R-:W0:Y:S08]  /*0070*/  LDC R0, c[0x0][0x360] ;  /* 0x0000d800ff007b82 */ /* 0x000e300000000800 */
[----:B------:R-:W3:Y:S01]  /*0080*/  S2UR UR15, SR_CTAID.Y ;  /* 0x00000000000f79c3 */ /* 0x000ee20000002600 */
[----:B-1----:R-:W-:-:S07]  /*0090*/  ISETP.LE.AND P0, PT, R4, UR14, PT ;  /* 0x0000000e04007c0c */ /* 0x002fce000bf03270 */
[----:B------:R-:W3:Y:S01]  /*00a0*/  LDC R6, c[0x0][0x384] ;  /* 0x0000e100ff067b82 */ /* 0x000ee20000000800 */
[----:B0-----:R-:W-:Y:S01]  /*00b0*/  IMAD R0, R0, UR4, R3 ;  /* 0x0000000400007c24 */ /* 0x001fe2000f8e0203 */
[----:B---3--:R-:W-:-:S04]  /*00c0*/  ISETP.LE.OR P0, PT, R6, UR15, P0 ;  /* 0x0000000f06007c0c */ /* 0x008fc80008703670 */
[----:B------:R-:W-:-:S04]  /*00d0*/  ISETP.GE.OR P0, PT, R0, R5, P0 ;  /* 0x000000050000720c */ /* 0x000fc80000706670 */
[----:B--2---:R-:W-:-:S13]  /*00e0*/  ISETP.GE.OR P0, PT, R2, UR5, P0 ;  /* 0x0000000502007c0c */ /* 0x004fda0008706670 */
[----:B------:R-:W-:Y:S05]  /*00f0*/  @P0 EXIT ;  /* 0x000000000000094d */ /* 0x000fea0003800000 */
[----:B------:R-:W0:Y:S01]  /*0100*/  LDCU UR4, c[0x0][0x380] ;  /* 0x00007000ff0477ac */ /* 0x000e220008000800 */
[----:B------:R-:W-:Y:S01]  /*0110*/  PRMT R2, RZ, 0x7610, R2 ;  /* 0x00007610ff027816 */ /* 0x000fe20000000002 */
[----:B------:R-:W1:Y:S01]  /*0120*/  LDCU.64 UR16, c[0x0][0x358] ;  /* 0x00006b00ff1077ac */ /* 0x000e620008000a00 */
[----:B0-----:R-:W-:-:S09]  /*0130*/  UISETP.GE.AND UP0, UPT, UR4, 0x1, UPT ;  /* 0x000000010400788c */ /* 0x001fd2000bf06270 */
[----:B-1----:R-:W-:Y:S05]  /*0140*/  BRA.U !UP0, `(.L_x_23) ;  /* 0x0000001108c87547 */ /* 0x002fea000b800000 */
[----:B------:R-:W0:Y:S02]  /*0150*/  LDCU.64 UR4, c[0x0][0x3b8] ;  /* 0x00007700ff0477ac */ /* 0x000e240008000a00 */
[----:B0-----:R-:W-:-:S04]  /*0160*/  UISETP.LT.AND UP0, UPT, UR4, UR5, UPT ;  /* 0x000000050400728c */ /* 0x001fc8000bf01270 */
[----:B------:R-:W-:-:S04]  /*0170*/  USEL UR4, UR4, UR5, UP0 ;  /* 0x0000000504047287 */ /* 0x000fc80008000000 */
[----:B------:R-:W-:-:S09]  /*0180*/  UISETP.GE.AND UP0, UPT, UR4, 0x1, UPT ;  /* 0x000000010400788c */ /* 0x000fd2000bf06270 */
[----:B------:R-:W-:Y:S05]  /*0190*/  BRA.U !UP0, `(.L_x_23) ;  /* 0x0000001108b47547 */ /* 0x000fea000b800000 */
[----:B------:R-:W0:Y:S02]  /*01a0*/  LDCU.64 UR4, c[0x0][0x3a8] ;  /* 0x00007500ff0477ac */ /* 0x000e240008000a00 */
[----:B0-----:R-:W-:-:S03]  /*01b0*/  UIADD3 UR7, UP0, UPT, UR4, 0x10, URZ ;  /* 0x0000001004077890 */ /* 0x001fc6000ff1e0ff */
[----:B------:R-:W-:Y:S01]  /*01c0*/  UMOV UR4, URZ ;  /* 0x000000ff00047c82 */ /* 0x000fe20008000000 */
[----:B------:R-:W-:-:S12]  /*01d0*/  UIADD3.X UR8, UPT, UPT, URZ, UR5, URZ, UP0, !UPT ;  /* 0x00000005ff087290 */ /* 0x000fd800087fe4ff */
.L_x_31:
[----:B------:R-:W0:Y:S01]  /*01e0*/  LDCU.64 UR12, c[0x0][0x380] ;  /* 0x00007000ff0c77ac */ /* 0x000e220008000a00 */
[----:B------:R-:W1:Y:S01]  /*01f0*/  LDCU UR10, c[0x0][0x398] ;  /* 0x00007300ff0a77ac */ /* 0x000e620008000800 */
[----:B------:R-:W-:Y:S01]  /*0200*/  UMOV UR5, URZ ;  /* 0x000000ff00057c82 */ /* 0x000fe20008000000 */
[----:B0-----:R-:W-:Y:S02]  /*0210*/  UIMAD UR9, UR4, UR13, UR15 ;  /* 0x0000000d040972a4 */ /* 0x001fe4000f8e020f */
[----:B-1----:R-:W-:Y:S02]  /*0220*/  UIMAD UR10, UR4, UR10, UR14 ;  /* 0x0000000a040a72a4 */ /* 0x002fe4000f8e020e */
[----:B------:R-:W-:-:S04]  /*0230*/  UIADD3 UR4, UPT, UPT, UR4, 0x1, URZ ;  /* 0x0000000104047890 */ /* 0x000fc8000fffe0ff */
[----:B------:R-:W-:-:S11]  /*0240*/  UISETP.NE.AND UP0, UPT, UR4, UR12, UPT ;  /* 0x0000000c0400728c */ /* 0x000fd6000bf05270 */
.L_x_30:
[----:B------:R-:W0:Y:S01]  /*0250*/  LDCU.64 UR18, c[0x0][0x3c0] ;  /* 0x00007800ff1277ac */ /* 0x000e220008000a00 */
[----:B------:R-:W1:Y:S01]  /*0260*/  LDC R5, c[0x0][0x388] ;  /* 0x0000e200ff057b82 */ /* 0x000e620000000800 */
[----:B------:R-:W-:Y:S01]  /*0270*/  IMAD.MOV.U32 R14, RZ, RZ, RZ ;  /* 0x000000ffff0e7224 */ /* 0x000fe200078e00ff */
[----:B------:R-:W2:Y:S01]  /*0280*/  LDCU.64 UR12, c[0x0][0x3b8] ;  /* 0x00007700ff0c77ac */ /* 0x000ea20008000a00 */
[----:B0-----:R-:W-:Y:S02]  /*0290*/  VIADD R4, R0, -UR19 ;  /* 0x8000001300047c36 */ /* 0x001fe40008000000 */
[----:B------:R-:W-:Y:S01]  /*02a0*/  IMAD.U32 R3, RZ, RZ, UR18 ;  /* 0x00000012ff037e24 */ /* 0x000fe2000f8e00ff */
[----:B--2---:R-:W-:-:S03]  /*02b0*/  UISETP.GE.U32.AND UP2, UPT, UR13, 0x8, UPT ;  /* 0x000000080d00788c */ /* 0x004fc6000bf46070 */
[----:B------:R-:W-:Y:S01]  /*02c0*/  IMAD R4, R3, UR5, R4 ;  /* 0x0000000503047c24 */ /* 0x000fe2000f8e0204 */
[----:B------:R-:W-:Y:S02]  /*02d0*/  UIMAD UR6, UR10, UR12, UR5 ;  /* 0x0000000c0a0672a4 */ /* 0x000fe4000f8e0205 */
[----:B------:R-:W-:Y:S02]  /*02e0*/  UIADD3 UR5, UPT, UPT, UR5, 0x1, URZ ;  /* 0x0000000105057890 */ /* 0x000fe4000fffe0ff */
[C---:B-1----:R-:W-:Y:S01]  /*02f0*/  ISETP.GE.AND P0, PT, R4.reuse, R5, PT ;  /* 0x000000050400720c */ /* 0x042fe20003f06270 */
[----:B------:R-:W-:Y:S02]  /*0300*/  UIMAD UR11, UR6, UR13, URZ ;  /* 0x0000000d060b72a4 */ /* 0x000fe4000f8e02ff */
[----:B------:R-:W-:Y:S01]  /*0310*/  UISETP.NE.AND UP1, UPT, UR5, UR12, UPT ;  /* 0x0000000c0500728c */ /* 0x000fe2000bf25270 */
[----:B------:R-:W-:Y:S01]  /*0320*/  ISETP.GT.AND P0, PT, R4, -0x1, !P0 ;  /* 0xffffffff0400780c */ /* 0x000fe20004704270 */
[----:B------:R-:W-:Y:S01]  /*0330*/  IMAD R4, R5, UR9, R4 ;  /* 0x0000000905047c24 */ /* 0x000fe2000f8e0204 */
[----:B------:R-:W-:Y:S11]  /*0340*/  BRA.U !UP2, `(.L_x_24) ;  /* 0x000000090a447547 */ /* 0x000ff6000b800000 */
[----:B------:R-:W0:Y:S01]  /*0350*/  S2R R12, SR_TID.Y ;  /* 0x00000000000c7919 */ /* 0x000e220000002200 */
[----:B------:R-:W1:Y:S01]  /*0360*/  LDC R21, c[0x0][0x3c0] ;  /* 0x0000f000ff157b82 */ /* 0x000e620000000800 */
[----:B------:R-:W2:Y:S01]  /*0370*/  LDCU UR12, c[0x0][0x38c] ;  /* 0x00007180ff0c77ac */ /* 0x000ea20008000800 */
[----:B------:R-:W3:Y:S06]  /*0380*/  LDCU UR18, c[0x0][0x3c4] ;  /* 0x00007880ff1277ac */ /* 0x000eec0008000800 */
[----:B------:R-:W4:Y:S01]  /*0390*/  LDC R5, c[0x0][0x3c0] ;  /* 0x0000f000ff057b82 */ /* 0x000f220000000800 */
[----:B------:R-:W-:Y:S01]  /*03a0*/  ULOP3.LUT UR6, UR13, 0x7ffffff8, URZ, 0xc0, !UPT ;  /* 0x7ffffff80d067892 */ /* 0x000fe2000f8ec0ff */
[----:B------:R-:W0:Y:S03]  /*03b0*/  LDCU UR13, c[0x0][0x38c] ;  /* 0x00007180ff0d77ac */ /* 0x000e260008000800 */
[----:B------:R-:W-:Y:S01]  /*03c0*/  UIADD3 UR6, UPT, UPT, -UR6, URZ, URZ ;  /* 0x000000ff06067290 */ /* 0x000fe2000fffe1ff */
[C-C-:B0-----:R-:W-:Y:S01]  /*03d0*/  IMAD R8, R3.reuse, 0x4, R12.reuse ;  /* 0x0000000403087824 */ /* 0x141fe200078e020c */
[----:B------:R-:W-:Y:S01]  /*03e0*/  IADD3 R15, PT, PT, R12, -UR19, R3 ;  /* 0x800000130c0f7c10 */ /* 0x000fe2000fffe003 */
[----:B------:R-:W-:-:S02]  /*03f0*/  IMAD R7, R3, 0x5, R12 ;  /* 0x0000000503077824 */ /* 0x000fc400078e020c */
[--C-:B------:R-:W-:Y:S02]  /*0400*/  IMAD R9, R3, 0x3, R12.reuse ;  /* 0x0000000303097824 */ /* 0x100fe400078e020c */
[----:B------:R-:W-:Y:S01]  /*0410*/  VIADD R19, R8, -UR19 ;  /* 0x8000001308137c36 */ /* 0x000fe20008000000 */
[----:B------:R-:W-:Y:S01]  /*0420*/  IADD3 R11, PT, PT, R7, -UR19, RZ ;  /* 0x80000013070b7c10 */ /* 0x000fe2000fffe0ff */
[--C-:B-1----:R-:W-:Y:S02]  /*0430*/  IMAD R8, R21, 0x6, R12.reuse ;  /* 0x0000000615087824 */ /* 0x102fe400078e020c */
[C-C-:B------:R-:W-:Y:S02]  /*0440*/  IMAD R6, R3.reuse, 0x7, R12.reuse ;  /* 0x0000000703067824 */ /* 0x140fe400078e020c */
[----:B------:R-:W-:Y:S02]  /*0450*/  IMAD R10, R3, 0x2, R12 ;  /* 0x00000002030a7824 */ /* 0x000fe400078e020c */
[----:B------:R-:W-:-:S02]  /*0460*/  VIADD R13, R9, -UR19 ;  /* 0x80000013090d7c36 */ /* 0x000fc40008000000 */
[----:B--2---:R-:W-:Y:S01]  /*0470*/  IMAD R9, R4, UR12, R15 ;  /* 0x0000000c04097c24 */ /* 0x004fe2000f8e020f */
[----:B---3--:R-:W-:Y:S01]  /*0480*/  IADD3 R15, PT, PT, R8, -UR18, RZ ;  /* 0x80000012080f7c10 */ /* 0x008fe2000fffe0ff */
[----:B------:R-:W-:Y:S02]  /*0490*/  VIADD R3, R6, -UR19 ;  /* 0x8000001306037c36 */ /* 0x000fe40008000000 */
[----:B------:R-:W-:Y:S02]  /*04a0*/  VIADD R17, R10, -UR19 ;  /* 0x800000130a117c36 */ /* 0x000fe40008000000 */
[----:B------:R-:W-:Y:S02]  /*04b0*/  VIADD R6, R12, -UR18 ;  /* 0x800000120c067c36 */ /* 0x000fe40008000000 */
[----:B------:R-:W-:Y:S02]  /*04c0*/  IMAD R18, R4, UR12, R11 ;  /* 0x0000000c04127c24 */ /* 0x000fe4000f8e020b */
[----:B------:R-:W-:-:S02]  /*04d0*/  IMAD.U32 R21, RZ, RZ, UR11 ;  /* 0x0000000bff157e24 */ /* 0x000fc4000f8e00ff */
[C---:B------:R-:W-:Y:S02]  /*04e0*/  IMAD R7, R4.reuse, UR12, R6 ;  /* 0x0000000c04077c24 */ /* 0x040fe4000f8e0206 */
[C---:B------:R-:W-:Y:S02]  /*04f0*/  IMAD R10, R4.reuse, UR12, R3 ;  /* 0x0000000c040a7c24 */ /* 0x040fe4000f8e0203 */
[C---:B------:R-:W-:Y:S02]  /*0500*/  IMAD R19, R4.reuse, UR12, R19 ;  /* 0x0000000c04137c24 */ /* 0x040fe4000f8e0213 */
[C---:B------:R-:W-:Y:S02]  /*0510*/  IMAD R20, R4.reuse, UR12, R13 ;  /* 0x0000000c04147c24 */ /* 0x040fe4000f8e020d */
[C---:B------:R-:W-:Y:S02]  /*0520*/  IMAD R8, R4.reuse, UR12, R17 ;  /* 0x0000000c04087c24 */ /* 0x040fe4000f8e0211 */
[----:B----4-:R-:W-:-:S07]  /*0530*/  IMAD R11, R4, UR12, R15 ;  /* 0x0000000c040b7c24 */ /* 0x010fce000f8e020f */
.L_x_25:
[C---:B------:R-:W-:Y:S01]  /*0540*/  ISETP.GE.AND P4, PT, R6.reuse, UR13, PT ;  /* 0x0000000d06007c0c */ /* 0x040fe2000bf86270 */
[----:B------:R-:W-:Y:S02]  /*0550*/  IMAD.MOV.U32 R3, RZ, RZ, R5 ;  /* 0x000000ffff037224 */ /* 0x000fe400078e0005 */
[----:B------:R-:W-:Y:S01]  /*0560*/  IMAD.U32 R12, RZ, RZ, UR7 ;  /* 0x00000007ff0c7e24 */ /* 0x000fe2000f8e00ff */
[C---:B------:R-:W-:Y:S01]  /*0570*/  ISETP.GT.AND P4, PT, R6.reuse, -0x1, !P4 ;  /* 0xffffffff0600780c */ /* 0x040fe20006784270 */
[----:B------:R-:W-:Y:S02]  /*0580*/  IMAD.IADD R22, R6, 0x1, R3 ;  /* 0x0000000106167824 */ /* 0x000fe400078e0203 */
[----:B------:R-:W-:Y:S01]  /*0590*/  IMAD.U32 R13, RZ, RZ, UR8 ;  /* 0x00000008ff0d7e24 */ /* 0x000fe2000f8e00ff */
[----:B------:R-:W-:Y:S02]  /*05a0*/  PLOP3.LUT P4, PT, P0, P4, PT, 0x80, 0x8 ;  /* 0x000000000008781c */ /* 0x000fe40000789070 */
[----:B------:R-:W-:Y:S01]  /*05b0*/  ISETP.GE.AND P3, PT, R22, UR13, PT ;  /* 0x0000000d16007c0c */ /* 0x000fe2000bf66270 */
[----:B------:R-:W-:-:S03]  /*05c0*/  IMAD.WIDE R12, R21, 0x4, R12 ;  /* 0x00000004150c7825 */ /* 0x000fc600078e020c */
[C---:B------:R-:W-:Y:S01]  /*05d0*/  ISETP.GT.AND P3, PT, R22.reuse, -0x1, !P3 ;  /* 0xffffffff1600780c */ /* 0x040fe20005f64270 */
[----:B------:R-:W-:-:S03]  /*05e0*/  IMAD.IADD R22, R22, 0x1, R3 ;  /* 0x0000000116167824 */ /* 0x000fc600078e0203 */
[----:B------:R-:W-:Y:S02]  /*05f0*/  PLOP3.LUT P3, PT, P0, P3, PT, 0x80, 0x8 ;  /* 0x000000000008781c */ /* 0x000fe40000767070 */
[C---:B------:R-:W-:Y:S01]  /*0600*/  ISETP.GE.AND P2, PT, R22.reuse, UR13, PT ;  /* 0x0000000d16007c0c */ /* 0x040fe2000bf46270 */
[----:B------:R-:W0:Y:S01]  /*0610*/  @P4 LDC.64 R14, c[0x0][0x390] ;  /* 0x0000e400ff0e4b82 */ /* 0x000e220000000a00 */
[----:B------:R-:W2:Y:S02]  /*0620*/  @P4 LDG.E R23, desc[UR16][R12.64+-0x10] ;  /* 0xfffff0100c174981 */ /* 0x000ea4000c1e1900 */
[----:B------:R-:W-:-:S04]  /*0630*/  ISETP.GT.AND P2, PT, R22, -0x1, !P2 ;  /* 0xffffffff1600780c */ /* 0x000fc80005744270 */
[----:B------:R-:W-:-:S03]  /*0640*/  PLOP3.LUT P2, PT, P0, P2, PT, 0x80, 0x8 ;  /* 0x000000000008781c */ /* 0x000fc60000745070 */
[----:B------:R-:W1:Y:S01]  /*0650*/  @P3 LDC.64 R16, c[0x0][0x390] ;  /* 0x0000e400ff103b82 */ /* 0x000e620000000a00 */
[----:B------:R-:W3:Y:S09]  /*0660*/  @P3 LDG.E R27, desc[UR16][R12.64+-0xc] ;  /* 0xfffff4100c1b3981 */ /* 0x000ef2000c1e1900 */
[----:B------:R-:W4:Y:S01]  /*0670*/  @P2 LDG.E R28, desc[UR16][R12.64+-0x8] ;  /* 0xfffff8100c1c2981 */ /* 0x000f22000c1e1900 */
[----:B0-----:R-:W-:-:S05]  /*0680*/  @P4 IMAD.WIDE R14, R7, 0x4, R14 ;  /* 0x00000004070e4825 */ /* 0x001fca00078e020e */
[----:B------:R0:W5:Y:S02]  /*0690*/  @P4 LDG.E R26, desc[UR16][R14.64] ;  /* 0x000000100e1a4981 */ /* 0x000164000c1e1900 */
[----:B0-----:R-:W0:Y:S01]  /*06a0*/  @P2 LDC.64 R14, c[0x0][0x390] ;  /* 0x0000e400ff0e2b82 */ /* 0x001e220000000a00 */
[----:B-1----:R-:W-:-:S06]  /*06b0*/  @P3 IMAD.WIDE R16, R9, 0x4, R16 ;  /* 0x0000000409103825 */ /* 0x002fcc00078e0210 */
[----:B------:R-:W3:Y:S01]  /*06c0*/  @P3 LDG.E R16, desc[UR16][R16.64] ;  /* 0x0000001010103981 */ /* 0x000ee2000c1e1900 */
[----:B0-----:R-:W-:-:S06]  /*06d0*/  @P2 IMAD.WIDE R24, R8, 0x4, R14 ;  /* 0x0000000408182825 */ /* 0x001fcc00078e020e */
[----:B------:R-:W4:Y:S01]  /*06e0*/  @P2 LDG.E R24, desc[UR16][R24.64] ;  /* 0x0000001018182981 */ /* 0x000f22000c1e1900 */
[----:B------:R-:W-:-:S04]  /*06f0*/  IADD3 R22, PT, PT, R22, R3, RZ ;  /* 0x0000000316167210 */ /* 0x000fc80007ffe0ff */
[C---:B------:R-:W-:Y:S01]  /*0700*/  ISETP.GE.AND P1, PT, R22.reuse, UR13, PT ;  /* 0x0000000d16007c0c */ /* 0x040fe2000bf26270 */
[----:B------:R-:W-:-:S03]  /*0710*/  IMAD.IADD R14, R22, 0x1, R3 ;  /* 0x00000001160e7824 */ /* 0x000fc600078e0203 */
[----:B------:R-:W-:Y:S01]  /*0720*/  ISETP.GT.AND P1, PT, R22, -0x1, !P1 ;  /* 0xffffffff1600780c */ /* 0x000fe20004f24270 */
[C-C-:B------:R-:W-:Y:S01]  /*0730*/  IMAD.IADD R22, R14.reuse, 0x1, R3.reuse ;  /* 0x000000010e167824 */ /* 0x140fe200078e0203 */
[C---:B------:R-:W-:Y:S02]  /*0740*/  ISETP.GE.AND P5, PT, R14.reuse, UR13, PT ;  /* 0x0000000d0e007c0c */ /* 0x040fe4000bfa6270 */
[----:B------:R-:W-:Y:S02]  /*0750*/  PLOP3.LUT P1, PT, P0, P1, PT, 0x80, 0x8 ;  /* 0x000000000008781c */ /* 0x000fe40000723070 */
[----:B------:R-:W-:Y:S02]  /*0760*/  ISETP.GT.AND P5, PT, R14, -0x1, !P5 ;  /* 0xffffffff0e00780c */ /* 0x000fe40006fa4270 */
[C---:B------:R-:W-:Y:S01]  /*0770*/  ISETP.GE.AND P6, PT, R22.reuse, UR13, PT ;  /* 0x0000000d16007c0c */ /* 0x040fe2000bfc6270 */
[----:B------:R-:W-:Y:S01]  /*0780*/  IMAD.IADD R15, R22, 0x1, R3 ;  /* 0x00000001160f7824 */ /* 0x000fe200078e0203 */
[----:B--2---:R-:W-:-:S02]  /*0790*/  @P4 F2FP.BF16.F32.PACK_AB R23, RZ, R23 ;  /* 0x00000017ff17423e */ /* 0x004fc400000010ff */
[----:B-----5:R-:W-:-:S05]  /*07a0*/  @P4 F2FP.BF16.F32.PACK_AB R26, RZ, R26 ;  /* 0x0000001aff1a423e */ /* 0x020fca00000010ff */
[----:B------:R-:W-:-:S05]  /*07b0*/  @P4 HFMA2.BF16_V2 R23, R26.H0_H0, R23.H0_H0, R2.H0_H0 ;  /* 0x200000171a174231 */ /* 0x000fca0000240802 */
[----:B------:R-:W-:Y:S02]  /*07c0*/  @P4 PRMT R2, R23, 0x7610, R2 ;  /* 0x0000761017024816 */ /* 0x000fe40000000002 */
[----:B------:R-:W-:Y:S02]  /*07d0*/  PLOP3.LUT P4, PT, P0, P5, PT, 0x80, 0x8 ;  /* 0x000000000008781c */ /* 0x000fe4000078b070 */
[----:B------:R-:W-:Y:S02]  /*07e0*/  ISETP.GT.AND P5, PT, R22, -0x1, !P6 ;  /* 0xffffffff1600780c */ /* 0x000fe400077a4270 */
[----:B------:R-:W0:Y:S02]  /*07f0*/  @P1 LDC.64 R22, c[0x0][0x390] ;  /* 0x0000e400ff161b82 */ /* 0x000e240000000a00 */
[----:B------:R-:W-:Y:S02]  /*0800*/  PLOP3.LUT P5, PT, P0, P5, PT, 0x80, 0x8 ;  /* 0x000000000008781c */ /* 0x000fe400007ab070 */
[----:B---3--:R-:W-:-:S02]  /*0810*/  @P3 F2FP.BF16.F32.PACK_AB R16, RZ, R16 ;  /* 0x00000010ff10323e */ /* 0x008fc400000010ff */
[----:B------:R-:W-:Y:S02]  /*0820*/  @P3 F2FP.BF16.F32.PACK_AB R27, RZ, R27 ;  /* 0x0000001bff1b323e */ /* 0x000fe400000010ff */
[----:B------:R-:W-:-:S03]  /*0830*/  ISETP.GE.AND P6, PT, R15, UR13, PT ;  /* 0x0000000d0f007c0c */ /* 0x000fc6000bfc6270 */
[----:B------:R-:W-:Y:S02]  /*0840*/  @P3 HFMA2.BF16_V2 R16, R16.H0_H0, R27.H0_H0, R2.H0_H0 ;  /* 0x2000001b10103231 */ /* 0x000fe40000240802 */
[----:B------:R-:W1:Y:S03]  /*0850*/  @P4 LDC.64 R26, c[0x0][0x390] ;  /* 0x0000e400ff1a4b82 */ /* 0x000e660000000a00 */
[----:B------:R-:W-:Y:S02]  /*0860*/  @P3 PRMT R2, R16, 0x7610, R2 ;  /* 0x0000761010023816 */ /* 0x000fe40000000002 */
[C---:B------:R-:W-:Y:S02]  /*0870*/  ISETP.GT.AND P3, PT, R15.reuse, -0x1, !P6 ;  /* 0xffffffff0f00780c */ /* 0x040fe40007764270 */
[----:B----4-:R-:W-:Y:S02]  /*0880*/  @P2 F2FP.BF16.F32.PACK_AB R14, RZ, R24 ;  /* 0x00000018ff0e223e */ /* 0x010fe400000010ff */
[----:B------:R-:W2:Y:S01]  /*0890*/  @P5 LDC.64 R24, c[0x0][0x390] ;  /* 0x0000e400ff185b82 */ /* 0x000ea20000000a00 */
[----:B------:R-:W-:Y:S01]  /*08a0*/  IMAD.IADD R15, R15, 0x1, R3 ;  /* 0x000000010f0f7824 */ /* 0x000fe200078e0203 */
[----:B------:R-:W-:-:S04]  /*08b0*/  PLOP3.LUT P3, PT, P0, P3, PT, 0x80, 0x8 ;  /* 0x000000000008781c */ /* 0x000fc80000767070 */
[----:B------:R-:W-:Y:S01]  /*08c0*/  ISETP.GE.AND P6, PT, R15, UR13, PT ;  /* 0x0000000d0f007c0c */ /* 0x000fe2000bfc6270 */
[----:B0-----:R-:W-:-:S03]  /*08d0*/  @P1 IMAD.WIDE R22, R20, 0x4, R22 ;  /* 0x0000000414161825 */ /* 0x001fc600078e0216 */
[----:B------:R-:W-:Y:S02]  /*08e0*/  ISETP.GT.AND P6, PT, R15, -0x1, !P6 ;  /* 0xffffffff0f00780c */ /* 0x000fe400077c4270 */
[----:B------:R-:W-:Y:S01]  /*08f0*/  @P2 F2FP.BF16.F32.PACK_AB R28, RZ, R28 ;  /* 0x0000001cff1c223e */ /* 0x000fe200000010ff */
[----:B------:R-:W3:Y:S01]  /*0900*/  @P1 LDG.E R22, desc[UR16][R22.64] ;  /* 0x0000001016161981 */ /* 0x000ee2000c1e1900 */
[----:B------:R-:W-:Y:S01]  /*0910*/  PLOP3.LUT P6, PT, P0, P6, PT, 0x80, 0x8 ;  /* 0x000000000008781c */ /* 0x000fe200007cd070 */
[----:B------:R-:W0:Y:S01]  /*0920*/  @P3 LDC.64 R16, c[0x0][0x390] ;  /* 0x0000e400ff103b82 */ /* 0x000e220000000a00 */
[----:B-1----:R-:W-:-:S04]  /*0930*/  @P4 IMAD.WIDE R26, R19, 0x4, R26 ;  /* 0x00000004131a4825 */ /* 0x002fc800078e021a */
[----:B------:R-:W-:Y:S01]  /*0940*/  @P2 HFMA2.BF16_V2 R14, R14.H0_H0, R28.H0_H0, R2.H0_H0 ;  /* 0x2000001c0e0e2231 */ /* 0x000fe20000240802 */
[----:B------:R-:W4:Y:S04]  /*0950*/  @P3 LDG.E R29, desc[UR16][R12.64+0x8] ;  /* 0x000008100c1d3981 */ /* 0x000f28000c1e1900 */
[----:B------:R-:W5:Y:S01]  /*0960*/  @P1 LDG.E R23, desc[UR16][R12.64+-0x4] ;  /* 0xfffffc100c171981 */ /* 0x000f62000c1e1900 */
[----:B--2---:R-:W-:Y:S01]  /*0970*/  @P5 IMAD.WIDE R24, R18, 0x4, R24 ;  /* 0x0000000412185825 */ /* 0x004fe200078e0218 */
[----:B------:R-:W-:Y:S02]  /*0980*/  @P2 PRMT R2, R14, 0x7610, R2 ;  /* 0x000076100e022816 */ /* 0x000fe40000000002 */
[----:B------:R-:W2:Y:S01]  /*0990*/  @P4 LDG.E R26, desc[UR16][R26.64] ;  /* 0x000000101a1a4981 */ /* 0x000ea2000c1e1900 */
[----:B------:R-:W1:Y:S03]  /*09a0*/  @P6 LDC.64 R14, c[0x0][0x390] ;  /* 0x0000e400ff0e6b82 */ /* 0x000e660000000a00 */
[----:B------:R-:W4:Y:S04]  /*09b0*/  @P5 LDG.E R24, desc[UR16][R24.64] ;  /* 0x0000001018185981 */ /* 0x000f28000c1e1900 */
[----:B------:R-:W4:Y:S01]  /*09c0*/  @P5 LDG.E R28, desc[UR16][R12.64+0x4] ;  /* 0x000004100c1c5981 */ /* 0x000f22000c1e1900 */
[----:B0-----:R-:W-:-:S03]  /*09d0*/  @P3 IMAD.WIDE R16, R11, 0x4, R16 ;  /* 0x000000040b103825 */ /* 0x001fc600078e0210 */
[----:B------:R0:W4:Y:S04]  /*09e0*/  @P6 LDG.E R27, desc[UR16][R12.64+0xc] ;  /* 0x00000c100c1b6981 */ /* 0x000128000c1e1900 */
[----:B------:R-:W0:Y:S04]  /*09f0*/  @P4 LDG.E R25, desc[UR16][R12.64] ;  /* 0x000000100c194981 */ /* 0x000e28000c1e1900 */
[----:B------:R-:W4:Y:S01]  /*0a00*/  @P3 LDG.E R16, desc[UR16][R16.64] ;  /* 0x0000001010103981 */ /* 0x000f22000c1e1900 */
[----:B-1----:R-:W-:-:S06]  /*0a10*/  @P6 IMAD.WIDE R14, R10, 0x4, R14 ;  /* 0x000000040a0e6825 */ /* 0x002fcc00078e020e */
[----:B------:R-:W4:Y:S01]  /*0a20*/  @P6 LDG.E R14, desc[UR16][R14.64] ;  /* 0x000000100e0e6981 */ /* 0x000f22000c1e1900 */
[----:B------:R-:W-:-:S04]  /*0a30*/  UIADD3 UR6, UPT, UPT, UR6, 0x8, URZ ;  /* 0x0000000806067890 */ /* 0x000fc8000fffe0ff */
[----:B------:R-:W-:Y:S01]  /*0a40*/  UISETP.NE.AND UP2, UPT, UR6, URZ, UPT ;  /* 0x000000ff0600728c */ /* 0x000fe2000bf45270 */
[----:B------:R-:W-:Y:S01]  /*0a50*/  IMAD R6, R3, 0x8, R6 ;  /* 0x0000000803067824 */ /* 0x000fe200078e0206 */
[----:B------:R-:W-:Y:S01]  /*0a60*/  IADD3 R21, PT, PT, R21, 0x8, RZ ;  /* 0x0000000815157810 */ /* 0x000fe20007ffe0ff */
[C---:B------:R-:W-:Y:S01]  /*0a70*/  IMAD R7, R3.reuse, 0x8, R7 ;  /* 0x0000000803077824 */ /* 0x040fe200078e0207 */
[C---:B------:R-:W-:Y:S01]  /*0a80*/  LEA R18, R3.reuse, R18, 0x3 ;  /* 0x0000001203127211 */ /* 0x040fe200078e18ff */
[C---:B------:R-:W-:Y:S02]  /*0a90*/  IMAD R9, R3.reuse, 0x8, R9 ;  /* 0x0000000803097824 */ /* 0x040fe400078e0209 */
[C---:B------:R-:W-:Y:S02]  /*0aa0*/  IMAD R8, R3.reuse, 0x8, R8 ;  /* 0x0000000803087824 */ /* 0x040fe400078e0208 */
[C---:B------:R-:W-:Y:S02]  /*0ab0*/  IMAD R20, R3.reuse, 0x8, R20 ;  /* 0x0000000803147824 */ /* 0x040fe400078e0214 */
[----:B------:R-:W-:-:S02]  /*0ac0*/  IMAD R19, R3, 0x8, R19 ;  /* 0x0000000803137824 */ /* 0x000fc400078e0213 */
[C---:B------:R-:W-:Y:S02]  /*0ad0*/  IMAD R11, R3.reuse, 0x8, R11 ;  /* 0x00000008030b7824 */ /* 0x040fe400078e020b */
[----:B------:R-:W-:Y:S01]  /*0ae0*/  IMAD R10, R3, 0x8, R10 ;  /* 0x00000008030a7824 */ /* 0x000fe200078e020a */
[----:B---3--:R-:W-:Y:S02]  /*0af0*/  @P1 F2FP.BF16.F32.PACK_AB R22, RZ, R22 ;  /* 0x00000016ff16123e */ /* 0x008fe400000010ff */
[----:B-----5:R-:W-:-:S05]  /*0b00*/  @P1 F2FP.BF16.F32.PACK_AB R23, RZ, R23 ;  /* 0x00000017ff17123e */ /* 0x020fca00000010ff */
[----:B------:R-:W-:Y:S01]  /*0b10*/  @P1 HFMA2.BF16_V2 R22, R22.H0_H0, R23.H0_H0, R2.H0_H0 ;  /* 0x2000001716161231 */ /* 0x000fe20000240802 */
[----:B--2---:R-:W-:-:S04]  /*0b20*/  @P4 F2FP.BF16.F32.PACK_AB R26, RZ, R26 ;  /* 0x0000001aff1a423e */ /* 0x004fc800000010ff */
[----:B------:R-:W-:Y:S02]  /*0b30*/  @P1 PRMT R2, R22, 0x7610, R2 ;  /* 0x0000761016021816 */ /* 0x000fe40000000002 */
[----:B0-----:R-:W-:-:S05]  /*0b40*/  @P4 F2FP.BF16.F32.PACK_AB R13, RZ, R25 ;  /* 0x00000019ff0d423e */ /* 0x001fca00000010ff */
[----:B------:R-:W-:Y:S01]  /*0b50*/  @P4 HFMA2.BF16_V2 R13, R26.H0_H0, R13.H0_H0, R2.H0_H0 ;  /* 0x2000000d1a0d4231 */ /* 0x000fe20000240802 */
[----:B----4-:R-:W-:Y:S02]  /*0b60*/  @P5 F2FP.BF16.F32.PACK_AB R24, RZ, R24 ;  /* 0x00000018ff18523e */ /* 0x010fe400000010ff */
[----:B------:R-:W-:Y:S02]  /*0b70*/  @P5 F2FP.BF16.F32.PACK_AB R28, RZ, R28 ;  /* 0x0000001cff1c523e */ /* 0x000fe400000010ff */
[----:B------:R-:W-:-:S05]  /*0b80*/  @P4 PRMT R2, R13, 0x7610, R2 ;  /* 0x000076100d024816 */ /* 0x000fca0000000002 */
[----:B------:R-:W-:Y:S01]  /*0b90*/  @P5 HFMA2.BF16_V2 R24, R24.H0_H0, R28.H0_H0, R2.H0_H0 ;  /* 0x2000001c18185231 */ /* 0x000fe20000240802 */
[----:B------:R-:W-:Y:S02]  /*0ba0*/  @P3 F2FP.BF16.F32.PACK_AB R16, RZ, R16 ;  /* 0x00000010ff10323e */ /* 0x000fe400000010ff */
[----:B------:R-:W-:Y:S02]  /*0bb0*/  @P3 F2FP.BF16.F32.PACK_AB R29, RZ, R29 ;  /* 0x0000001dff1d323e */ /* 0x000fe400000010ff */
[----:B------:R-:W-:-:S05]  /*0bc0*/  @P5 PRMT R2, R24, 0x7610, R2 ;  /* 0x0000761018025816 */ /* 0x000fca0000000002 */
[----:B------:R-:W-:Y:S01]  /*0bd0*/  @P3 HFMA2.BF16_V2 R16, R16.H0_H0, R29.H0_H0, R2.H0_H0 ;  /* 0x2000001d10103231 */ /* 0x000fe20000240802 */
[----:B------:R-:W-:Y:S02]  /*0be0*/  @P6 F2FP.BF16.F32.PACK_AB R27, RZ, R27 ;  /* 0x0000001bff1b623e */ /* 0x000fe400000010ff */
[----:B------:R-:W-:Y:S02]  /*0bf0*/  @P6 F2FP.BF16.F32.PACK_AB R14, RZ, R14 ;  /* 0x0000000eff0e623e */ /* 0x000fe400000010ff */
[----:B------:R-:W-:-:S05]  /*0c00*/  @P3 PRMT R2, R16, 0x7610, R2 ;  /* 0x0000761010023816 */ /* 0x000fca0000000002 */
[----:B------:R-:W-:-:S05]  /*0c10*/  @P6 HFMA2.BF16_V2 R14, R14.H0_H0, R27.H0_H0, R2.H0_H0 ;  /* 0x2000001b0e0e6231 */ /* 0x000fca0000240802 */
[----:B------:R-:W-:Y:S01]  /*0c20*/  @P6 PRMT R2, R14, 0x7610, R2 ;  /* 0x000076100e026816 */ /* 0x000fe20000000002 */
[----:B------:R-:W-:Y:S06]  /*0c30*/  BRA.U UP2, `(.L_x_25) ;  /* 0xfffffff902407547 */ /* 0x000fec000b83ffff */
[----:B------:R-:W0:Y:S02]  /*0c40*/  LDC R14, c[0x0][0x3bc] ;  /* 0x0000ef00ff0e7b82 */ /* 0x000e240000000800 */
[----:B0-----:R-:W-:-:S07]  /*0c50*/  LOP3.LUT R14, R14, 0x7ffffff8, RZ, 0xc0, !PT ;  /* 0x7ffffff80e0e7812 */ /* 0x001fce00078ec0ff */
.L_x_24:
[----:B------:R-:W0:Y:S02]  /*0c60*/  LDCU UR6, c[0x0][0x3bc] ;  /* 0x00007780ff0677ac */ /* 0x000e240008000800 */
[----:B0-----:R-:W-:-:S04]  /*0c70*/  ULOP3.LUT UR6, UR6, 0x7, URZ, 0xc0, !UPT ;  /* 0x0000000706067892 */ /* 0x001fc8000f8ec0ff */
[----:B------:R-:W-:-:S09]  /*0c80*/  UISETP.NE.AND UP2, UPT, UR6, URZ, UPT ;  /* 0x000000ff0600728c */ /* 0x000fd2000bf45270 */
[----:B------:R-:W-:Y:S05]  /*0c90*/  BRA.U !UP2, `(.L_x_26) ;  /* 0x000000050aec7547 */ /* 0x000fea000b800000 */
[----:B------:R-:W0:Y:S01]  /*0ca0*/  S2R R5, SR_TID.Y ;  /* 0x0000000000057919 */ /* 0x000e220000002200 */
[----:B------:R-:W0:Y:S01]  /*0cb0*/  LDCU UR18, c[0x0][0x3c4] ;  /* 0x00007880ff1277ac */ /* 0x000e220008000800 */
[----:B------:R-:W1:Y:S01]  /*0cc0*/  LDCU UR12, c[0x0][0x3bc] ;  /* 0x00007780ff0c77ac */ /* 0x000e620008000800 */
[----:B------:R-:W-:-:S04]  /*0cd0*/  UIADD3 UR6, UPT, UPT, UR6, -0x1, URZ ;  /* 0xffffffff06067890 */ /* 0x000fc8000fffe0ff */
[----:B------:R-:W-:Y:S02]  /*0ce0*/  UISETP.GE.U32.AND UP2, UPT, UR6, 0x3, UPT ;  /* 0x000000030600788c */ /* 0x000fe4000bf46070 */
[----:B-1----:R-:W-:Y:S01]  /*0cf0*/  ULOP3.LUT UP3, UR13, UR12, 0x3, URZ, 0xc0, !UPT ;  /* 0x000000030c0d7892 */ /* 0x002fe2000f86c0ff */
[----:B0-----:R-:W-:-:S06]  /*0d00*/  VIADD R5, R5, -UR18 ;  /* 0x8000001205057c36 */ /* 0x001fcc0008000000 */
[----:B------:R-:W-:Y:S05]  /*0d10*/  BRA.U !UP2, `(.L_x_27) ;  /* 0x000000010ae47547 */ /* 0x000fea000b800000 */
[----:B------:R-:W0:Y:S01]  /*0d20*/  LDCU UR6, c[0x0][0x38c] ;  /* 0x00007180ff0677ac */ /* 0x000e220008000800 */
[C---:B------:R-:W-:Y:S01]  /*0d30*/  IMAD R19, R14.reuse, R3, R5 ;  /* 0x000000030e137224 */ /* 0x040fe200078e0205 */
[----:B------:R-:W1:Y:S01]  /*0d40*/  LDC.64 R10, c[0x0][0x3a8] ;  /* 0x0000ea00ff0a7b82 */ /* 0x000e620000000a00 */
[----:B------:R-:W-:Y:S02]  /*0d50*/  VIADD R17, R14, UR11 ;  /* 0x0000000b0e117c36 */ /* 0x000fe40008000000 */
[----:B------:R-:W-:-:S04]  /*0d60*/  IMAD.IADD R21, R19, 0x1, R3 ;  /* 0x0000000113157824 */ /* 0x000fc800078e0203 */
[----:B------:R-:W-:-:S05]  /*0d70*/  IMAD.IADD R16, R21, 0x1, R3 ;  /* 0x0000000115107824 */ /* 0x000fca00078e0203 */
[----:B------:R-:W-:Y:S02]  /*0d80*/  IADD3 R15, PT, PT, R16, R3, RZ ;  /* 0x00000003100f7210 */ /* 0x000fe40007ffe0ff */
[----:B0-----:R-:W-:Y:S02]  /*0d90*/  ISETP.GE.AND P1, PT, R19, UR6, PT ;  /* 0x0000000613007c0c */ /* 0x001fe4000bf26270 */
[----:B------:R-:W-:Y:S02]  /*0da0*/  ISETP.GE.AND P2, PT, R21, UR6, PT ;  /* 0x0000000615007c0c */ /* 0x000fe4000bf46270 */
[----:B------:R-:W-:Y:S02]  /*0db0*/  ISETP.GT.AND P1, PT, R19, -0x1, !P1 ;  /* 0xffffffff1300780c */ /* 0x000fe40004f24270 */
[----:B------:R-:W-:Y:S02]  /*0dc0*/  ISETP.GT.AND P2, PT, R21, -0x1, !P2 ;  /* 0xffffffff1500780c */ /* 0x000fe40005744270 */
[----:B------:R-:W-:Y:S01]  /*0dd0*/  PLOP3.LUT P1, PT, P0, P1, PT, 0x80, 0x8 ;  /* 0x000000000008781c */ /* 0x000fe20000723070 */
[----:B-1----:R-:W-:Y:S01]  /*0de0*/  IMAD.WIDE R10, R17, 0x4, R10 ;  /* 0x00000004110a7825 */ /* 0x002fe200078e020a */
[----:B------:R-:W-:-:S02]  /*0df0*/  PLOP3.LUT P2, PT, P0, P2, PT, 0x80, 0x8 ;  /* 0x000000000008781c */ /* 0x000fc40000745070 */
[C---:B------:R-:W-:Y:S02]  /*0e00*/  ISETP.GE.AND P3, PT, R16.reuse, UR6, PT ;  /* 0x0000000610007c0c */ /* 0x040fe4000bf66270 */
[C---:B------:R-:W-:Y:S02]  /*0e10*/  ISETP.GE.AND P4, PT, R15.reuse, UR6, PT ;  /* 0x000000060f007c0c */ /* 0x040fe4000bf86270 */
[----:B------:R-:W-:Y:S02]  /*0e20*/  ISETP.GT.AND P3, PT, R16, -0x1, !P3 ;  /* 0xffffffff1000780c */ /* 0x000fe40005f64270 */
[----:B------:R-:W-:Y:S02]  /*0e30*/  ISETP.GT.AND P4, PT, R15, -0x1, !P4 ;  /* 0xffffffff0f00780c */ /* 0x000fe40006784270 */
[----:B------:R-:W-:Y:S01]  /*0e40*/  PLOP3.LUT P3, PT, P0, P3, PT, 0x80, 0x8 ;  /* 0x000000000008781c */ /* 0x000fe20000767070 */
[----:B------:R-:W0:Y:S01]  /*0e50*/  @P1 LDC.64 R12, c[0x0][0x390] ;  /* 0x0000e400ff0c1b82 */ /* 0x000e220000000a00 */
[----:B------:R-:W-:Y:S01]  /*0e60*/  PLOP3.LUT P4, PT, P0, P4, PT, 0x80, 0x8 ;  /* 0x000000000008781c */ /* 0x000fe20000789070 */
[C---:B------:R-:W-:Y:S01]  /*0e70*/  @P1 IMAD R19, R4.reuse, UR6, R19 ;  /* 0x0000000604131c24 */ /* 0x040fe2000f8e0213 */
[----:B------:R-:W2:Y:S05]  /*0e80*/  @P1 LDG.E R17, desc[UR16][R10.64] ;  /* 0x000000100a111981 */ /* 0x000eaa000c1e1900 */
[----:B------:R-:W1:Y:S08]  /*0e90*/  @P2 LDC.64 R6, c[0x0][0x390] ;  /* 0x0000e400ff062b82 */ /* 0x000e700000000a00 */
[----:B------:R-:W3:Y:S01]  /*0ea0*/  @P3 LDC.64 R8, c[0x0][0x390] ;  /* 0x0000e400ff083b82 */ /* 0x000ee20000000a00 */
[----:B------:R-:W-:-:S02]  /*0eb0*/  @P2 IMAD R21, R4, UR6, R21 ;  /* 0x0000000604152c24 */ /* 0x000fc4000f8e0215 */
[----:B0-----:R-:W-:-:S05]  /*0ec0*/  @P1 IMAD.WIDE R18, R19, 0x4, R12 ;  /* 0x0000000413121825 */ /* 0x001fca00078e020c */
[----:B------:R-:W0:Y:S01]  /*0ed0*/  @P4 LDC.64 R12, c[0x0][0x390] ;  /* 0x0000e400ff0c4b82 */ /* 0x000e220000000a00 */
[----:B------:R-:W4:Y:S01]  /*0ee0*/  @P1 LDG.E R18, desc[UR16][R18.64] ;  /* 0x0000001012121981 */ /* 0x000f22000c1e1900 */
[----:B-1----:R-:W-:-:S03]  /*0ef0*/  @P2 IMAD.WIDE R20, R21, 0x4, R6 ;  /* 0x0000000415142825 */ /* 0x002fc600078e0206 */
[----:B------:R-:W5:Y:S01]  /*0f00*/  @P2 LDG.E R6, desc[UR16][R10.64+0x4] ;  /* 0x000004100a062981 */ /* 0x000f62000c1e1900 */
[----:B------:R-:W-:-:S03]  /*0f10*/  @P3 IMAD R23, R4, UR6, R16 ;  /* 0x0000000604173c24 */ /* 0x000fc6000f8e0210 */
[----:B------:R-:W5:Y:S01]  /*0f20*/  @P2 LDG.E R7, desc[UR16][R20.64] ;  /* 0x0000001014072981 */ /* 0x000f62000c1e1900 */
[----:B---3--:R-:W-:-:S03]  /*0f30*/  @P3 IMAD.WIDE R8, R23, 0x4, R8 ;  /* 0x0000000417083825 */ /* 0x008fc600078e0208 */
[----:B------:R-:W3:Y:S01]  /*0f40*/  @P3 LDG.E R16, desc[UR16][R10.64+0x8] ;  /* 0x000008100a103981 */ /* 0x000ee2000c1e1900 */
[----:B------:R-:W-:-:S03]  /*0f50*/  @P4 IMAD R15, R4, UR6, R15 ;  /* 0x00000006040f4c24 */ /* 0x000fc6000f8e020f */
[----:B------:R2:W3:Y:S01]  /*0f60*/  @P3 LDG.E R8, desc[UR16][R8.64] ;  /* 0x0000001008083981 */ /* 0x0004e2000c1e1900 */
[----:B0-----:R-:W-:-:S03]  /*0f70*/  @P4 IMAD.WIDE R12, R15, 0x4, R12 ;  /* 0x000000040f0c4825 */ /* 0x001fc600078e020c */
[----:B------:R-:W3:Y:S04]  /*0f80*/  @P4 LDG.E R15, desc[UR16][R10.64+0xc] ;  /* 0x00000c100a0f4981 */ /* 0x000ee8000c1e1900 */
[----:B------:R-:W3:Y:S01]  /*0f90*/  @P4 LDG.E R12, desc[UR16][R12.64] ;  /* 0x000000100c0c4981 */ /* 0x000ee2000c1e1900 */
[----:B------:R-:W-:Y:S01]  /*0fa0*/  VIADD R14, R14, 0x4 ;  /* 0x000000040e0e7836 */ /* 0x000fe20000000000 */
[----:B--2---:R-:W-:Y:S02]  /*0fb0*/  @P1 F2FP.BF16.F32.PACK_AB R9, RZ, R17 ;  /* 0x00000011ff09123e */ /* 0x004fe400000010ff */
[----:B----4-:R-:W-:-:S05]  /*0fc0*/  @P1 F2FP.BF16.F32.PACK_AB R18, RZ, R18 ;  /* 0x00000012ff12123e */ /* 0x010fca00000010ff */
[----:B------:R-:W-:Y:S01]  /*0fd0*/  @P1 HFMA2.BF16_V2 R9, R18.H0_H0, R9.H0_H0, R2.H0_H0 ;  /* 0x2000000912091231 */ /* 0x000fe20000240802 */
[----:B-----5:R-:W-:Y:S02]  /*0fe0*/  @P2 F2FP.BF16.F32.PACK_AB R6, RZ, R6 ;  /* 0x00000006ff06223e */ /* 0x020fe400000010ff */
[----:B------:R-:W-:Y:S02]  /*0ff0*/  @P2 F2FP.BF16.F32.PACK_AB R7, RZ, R7 ;  /* 0x00000007ff07223e */ /* 0x000fe400000010ff */
[----:B------:R-:W-:-:S05]  /*1000*/  @P1 PRMT R2, R9, 0x7610, R2 ;  /* 0x0000761009021816 */ /* 0x000fca0000000002 */
[----:B------:R-:W-:Y:S01]  /*1010*/  @P2 HFMA2.BF16_V2 R6, R7.H0_H0, R6.H0_H0, R2.H0_H0 ;  /* 0x2000000607062231 */ /* 0x000fe20000240802 */
[----:B---3--:R-:W-:Y:S02]  /*1020*/  @P3 F2FP.BF16.F32.PACK_AB R8, RZ, R8 ;  /* 0x00000008ff08323e */ /* 0x008fe400000010ff */
[----:B------:R-:W-:Y:S02]  /*1030*/  @P3 F2FP.BF16.F32.PACK_AB R16, RZ, R16 ;  /* 0x00000010ff10323e */ /* 0x000fe400000010ff */
[----:B------:R-:W-:-:S05]  /*1040*/  @P2 PRMT R2, R6, 0x7610, R2 ;  /* 0x0000761006022816 */ /* 0x000fca0000000002 */
[----:B------:R-:W-:Y:S01]  /*1050*/  @P3 HFMA2.BF16_V2 R8, R8.H0_H0, R16.H0_H0, R2.H0_H0 ;  /* 0x2000001008083231 */ /* 0x000fe20000240802 */
[----:B------:R-:W-:Y:S02]  /*1060*/  @P4 F2FP.BF16.F32.PACK_AB R6, RZ, R15 ;  /* 0x0000000fff06423e */ /* 0x000fe400000010ff */
[----:B------:R-:W-:Y:S02]  /*1070*/  @P4 F2FP.BF16.F32.PACK_AB R12, RZ, R12 ;  /* 0x0000000cff0c423e */ /* 0x000fe400000010ff */
[----:B------:R-:W-:-:S05]  /*1080*/  @P3 PRMT R2, R8, 0x7610, R2 ;  /* 0x0000761008023816 */ /* 0x000fca0000000002 */
[----:B------:R-:W-:-:S05]  /*1090*/  @P4 HFMA2.BF16_V2 R6, R12.H0_H0, R6.H0_H0, R2.H0_H0 ;  /* 0x200000060c064231 */ /* 0x000fca0000240802 */
[----:B------:R-:W-:-:S07]  /*10a0*/  @P4 PRMT R2, R6, 0x7610, R2 ;  /* 0x0000761006024816 */ /* 0x000fce0000000002 */
.L_x_27:
[----:B------:R-:W-:Y:S05]  /*10b0*/  BRA.U !UP3, `(.L_x_26) ;  /* 0x000000010be47547 */ /* 0x000fea000b800000 */
[----:B------:R-:W-:Y:S02]  /*10c0*/  UISETP.NE.AND UP2, UPT, UR13, 0x1, UPT ;  /* 0x000000010d00788c */ /* 0x000fe4000bf45270 */
[----:B------:R-:W-:-:S04]  /*10d0*/  ULOP3.LUT UR6, UR12, 0x1, URZ, 0xc0, !UPT ;  /* 0x000000010c067892 */ /* 0x000fc8000f8ec0ff */
[----:B------:R-:W-:-:S03]  /*10e0*/  UISETP.NE.U32.AND UP3, UPT, UR6, 0x1, UPT ;  /* 0x000000010600788c */ /* 0x000fc6000bf65070 */
[----:B------:R-:W-:Y:S08]  /*10f0*/  BRA.U !UP2, `(.L_x_28) ;  /* 0x000000010a887547 */ /* 0x000ff0000b800000 */
[----:B------:R-:W0:Y:S01]  /*1100*/  LDCU UR6, c[0x0][0x38c] ;  /* 0x00007180ff0677ac */ /* 0x000e220008000800 */
[----:B------:R-:W-:-:S04]  /*1110*/  IMAD R15, R14, R3, R5 ;  /* 0x000000030e0f7224 */ /* 0x000fc800078e0205 */
[C---:B------:R-:W-:Y:S01]  /*1120*/  IMAD.IADD R17, R15.reuse, 0x1, R3 ;  /* 0x000000010f117824 */ /* 0x040fe200078e0203 */
[----:B0-----:R-:W-:-:S04]  /*1130*/  ISETP.GE.AND P1, PT, R15, UR6, PT ;  /* 0x000000060f007c0c */ /* 0x001fc8000bf26270 */
[----:B------:R-:W-:Y:S02]  /*1140*/  ISETP.GE.AND P2, PT, R17, UR6, PT ;  /* 0x0000000611007c0c */ /* 0x000fe4000bf46270 */
[----:B------:R-:W-:Y:S02]  /*1150*/  ISETP.GT.AND P1, PT, R15, -0x1, !P1 ;  /* 0xffffffff0f00780c */ /* 0x000fe40004f24270 */
[----:B------:R-:W-:Y:S02]  /*1160*/  ISETP.GT.AND P2, PT, R17, -0x1, !P2 ;  /* 0xffffffff1100780c */ /* 0x000fe40005744270 */
[----:B------:R-:W-:Y:S02]  /*1170*/  PLOP3.LUT P1, PT, P0, P1, PT, 0x80, 0x8 ;  /* 0x000000000008781c */ /* 0x000fe40000723070 */
[----:B------:R-:W-:-:S11]  /*1180*/  PLOP3.LUT P2, PT, P0, P2, PT, 0x80, 0x8 ;  /* 0x000000000008781c */ /* 0x000fd60000745070 */
[----:B------:R-:W0:Y:S01]  /*1190*/  @P1 LDC.64 R12, c[0x0][0x3a8] ;  /* 0x0000ea00ff0c1b82 */ /* 0x000e220000000a00 */
[----:B------:R-:W-:Y:S02]  /*11a0*/  @P1 VIADD R19, R14, UR11 ;  /* 0x0000000b0e131c36 */ /* 0x000fe40008000000 */
[----:B------:R-:W-:-:S05]  /*11b0*/  @P1 IMAD R15, R4, UR6, R15 ;  /* 0x00000006040f1c24 */ /* 0x000fca000f8e020f */
[----:B------:R-:W1:Y:S08]  /*11c0*/  @P1 LDC.64 R10, c[0x0][0x390] ;  /* 0x0000e400ff0a1b82 */ /* 0x000e700000000a00 */
[----:B------:R-:W2:Y:S08]  /*11d0*/  @P2 LDC.64 R8, c[0x0][0x390] ;  /* 0x0000e400ff082b82 */ /* 0x000eb00000000a00 */
[----:B------:R-:W3:Y:S01]  /*11e0*/  @P2 LDC.64 R6, c[0x0][0x3a8] ;  /* 0x0000ea00ff062b82 */ /* 0x000ee20000000a00 */
[----:B0-----:R-:W-:-:S06]  /*11f0*/  @P1 IMAD.WIDE R12, R19, 0x4, R12 ;  /* 0x00000004130c1825 */ /* 0x001fcc00078e020c */
[----:B------:R-:W4:Y:S01]  /*1200*/  @P1 LDG.E R12, desc[UR16][R12.64] ;  /* 0x000000100c0c1981 */ /* 0x000f22000c1e1900 */
[----:B-1----:R-:W-:-:S04]  /*1210*/  @P1 IMAD.WIDE R10, R15, 0x4, R10 ;  /* 0x000000040f0a1825 */ /* 0x002fc800078e020a */
[----:B------:R-:W-:Y:S01]  /*1220*/  @P2 IMAD R15, R4, UR6, R17 ;  /* 0x00000006040f2c24 */ /* 0x000fe2000f8e0211 */
[----:B------:R-:W-:Y:S01]  /*1230*/  @P2 IADD3 R17, PT, PT, R14, UR11, RZ ;  /* 0x0000000b0e112c10 */ /* 0x000fe2000fffe0ff */
[----:B------:R-:W5:Y:S02]  /*1240*/  @P1 LDG.E R10, desc[UR16][R10.64] ;  /* 0x000000100a0a1981 */ /* 0x000f64000c1e1900 */
[----:B--2---:R-:W-:-:S06]  /*1250*/  @P2 IMAD.WIDE R8, R15, 0x4, R8 ;  /* 0x000000040f082825 */ /* 0x004fcc00078e0208 */
[----:B------:R4:W2:Y:S01]  /*1260*/  @P2 LDG.E R8, desc[UR16][R8.64] ;  /* 0x0000001008082981 */ /* 0x0008a2000c1e1900 */
[----:B---3--:R-:W-:-:S06]  /*1270*/  @P2 IMAD.WIDE R6, R17, 0x4, R6 ;  /* 0x0000000411062825 */ /* 0x008fcc00078e0206 */
[----:B------:R5:W3:Y:S01]  /*1280*/  @P2 LDG.E R6, desc[UR16][R6.64+0x4] ;  /* 0x0000041006062981 */ /* 0x000ae2000c1e1900 */
[----:B------:R-:W-:Y:S01]  /*1290*/  VIADD R14, R14, 0x2 ;  /* 0x000000020e0e7836 */ /* 0x000fe20000000000 */
[----:B----4-:R-:W-:Y:S02]  /*12a0*/  @P1 F2FP.BF16.F32.PACK_AB R9, RZ, R12 ;  /* 0x0000000cff09123e */ /* 0x010fe400000010ff */
[----:B-----5:R-:W-:-:S05]  /*12b0*/  @P1 F2FP.BF16.F32.PACK_AB R7, RZ, R10 ;  /* 0x0000000aff07123e */ /* 0x020fca00000010ff */
[----:B------:R-:W-:Y:S01]  /*12c0*/  @P1 HFMA2.BF16_V2 R11, R7.H0_H0, R9.H0_H0, R2.H0_H0 ;  /* 0x20000009070b1231 */ /* 0x000fe20000240802 */
[----:B--2---:R-:W-:-:S04]  /*12d0*/  @P2 F2FP.BF16.F32.PACK_AB R7, RZ, R8 ;  /* 0x00000008ff07223e */ /* 0x004fc800000010ff */
[----:B------:R-:W-:Y:S02]  /*12e0*/  @P1 PRMT R2, R11, 0x7610, R2 ;  /* 0x000076100b021816 */ /* 0x000fe40000000002 */
[----:B---3--:R-:W-:-:S05]  /*12f0*/  @P2 F2FP.BF16.F32.PACK_AB R9, RZ, R6 ;  /* 0x00000006ff09223e */ /* 0x008fca00000010ff */
[----:B------:R-:W-:-:S05]  /*1300*/  @P2 HFMA2.BF16_V2 R7, R7.H0_H0, R9.H0_H0, R2.H0_H0 ;  /* 0x2000000907072231 */ /* 0x000fca0000240802 */
[----:B------:R-:W-:-:S07]  /*1310*/  @P2 PRMT R2, R7, 0x7610, R2 ;  /* 0x0000761007022816 */ /* 0x000fce0000000002 */
.L_x_28:
[----:B------:R-:W-:Y:S05]  /*1320*/  BRA.U UP3, `(.L_x_26) ;  /* 0x0000000103487547 */ /* 0x000fea000b800000 */
[----:B------:R-:W0:Y:S01]  /*1330*/  LDCU UR6, c[0x0][0x38c] ;  /* 0x00007180ff0677ac */ /* 0x000e220008000800 */
[----:B------:R-:W-:Y:S01]  /*1340*/  IMAD R5, R14, R3, R5 ;  /* 0x000000030e057224 */ /* 0x000fe200078e0205 */
[----:B------:R-:W-:Y:S04]  /*1350*/  BSSY.RECONVERGENT B0, `(.L_x_26) ;  /* 0x000000f000007945 */ /* 0x000fe80003800200 */
[----:B0-----:R-:W-:-:S04]  /*1360*/  ISETP.GE.AND P1, PT, R5, UR6, PT ;  /* 0x0000000605007c0c */ /* 0x001fc8000bf26270 */
[----:B------:R-:W-:-:S04]  /*1370*/  ISETP.GT.AND P1, PT, R5, -0x1, !P1 ;  /* 0xffffffff0500780c */ /* 0x000fc80004f24270 */
[----:B------:R-:W-:-:S13]  /*1380*/  PLOP3.LUT P1, PT, P0, P1, PT, 0x80, 0x8 ;  /* 0x000000000008781c */ /* 0x000fda0000723070 */
[----:B------:R-:W-:Y:S05]  /*1390*/  @!P1 BRA `(.L_x_29) ;  /* 0x0000000000289947 */ /* 0x000fea0003800000 */
[----:B------:R-:W0:Y:S01]  /*13a0*/  LDC.64 R6, c[0x0][0x390] ;  /* 0x0000e400ff067b82 */ /* 0x000e220000000a00 */
[----:B------:R-:W-:Y:S02]  /*13b0*/  IMAD R5, R4, UR6, R5 ;  /* 0x0000000604057c24 */ /* 0x000fe4000f8e0205 */
[----:B------:R-:W-:-:S05]  /*13c0*/  VIADD R3, R14, UR11 ;  /* 0x0000000b0e037c36 */ /* 0x000fca0008000000 */
[----:B------:R-:W1:Y:S01]  /*13d0*/  LDC.64 R8, c[0x0][0x3a8] ;  /* 0x0000ea00ff087b82 */ /* 0x000e620000000a00 */
[----:B0-----:R-:W-:-:S06]  /*13e0*/  IMAD.WIDE R4, R5, 0x4, R6 ;  /* 0x0000000405047825 */ /* 0x001fcc00078e0206 */
[----:B------:R-:W2:Y:S01]  /*13f0*/  LDG.E R4, desc[UR16][R4.64] ;  /* 0x0000001004047981 */ /* 0x000ea2000c1e1900 */
[----:B-1----:R-:W-:-:S05]  /*1400*/  IMAD.WIDE R6, R3, 0x4, R8 ;  /* 0x0000000403067825 */ /* 0x002fca00078e0208 */
[----:B------:R-:W2:Y:S02]  /*1410*/  LDG.E R3, desc[UR16][R6.64] ;  /* 0x0000001006037981 */ /* 0x000ea4000c1e1900 */
[----:B--2---:R-:W-:-:S05]  /*1420*/  F2FP.BF16.F32.PACK_AB R3, R3, R4 ;  /* 0x000000040303723e */ /* 0x004fca00000010ff */
[----:B------:R-:W-:-:S07]  /*1430*/  HFMA2.BF16_V2 R2, R3.H0_H0, R3.H1_H1, R2.H0_H0 ;  /* 0x3000000303027231 */ /* 0x000fce0000240802 */
.L_x_29:
[----:B------:R-:W-:Y:S05]  /*1440*/  BSYNC.RECONVERGENT B0 ;  /* 0x0000000000007941 */ /* 0x000fea0003800200 */
.L_x_26:
[----:B------:R-:W-:Y:S05]  /*1450*/  BRA.U UP1, `(.L_x_30) ;  /* 0xffffffed017c7547 */ /* 0x000fea000b83ffff */
[----:B------:R-:W-:Y:S05]  /*1460*/  BRA.U UP0, `(.L_x_31) ;  /* 0xffffffed005c7547 */ /* 0x000fea000b83ffff */
.L_x_23:
[----:B------:R-:W0:Y:S01]  /*1470*/  S2R R7, SR_TID.Y ;  /* 0x0000000000077919 */ /* 0x000e220000002200 */
[----:B------:R-:W1:Y:S01]  /*1480*/  LDCU UR5, c[0x0][0x384] ;  /* 0x00007080ff0577ac */ /* 0x000e620008000800 */
[----:B------:R-:W2:Y:S01]  /*1490*/  LDC R3, c[0x0][0x39c] ;  /* 0x0000e700ff037b82 */ /* 0x000ea20000000800 */
[----:B------:R-:W0:Y:S07]  /*14a0*/  LDCU UR6, c[0x0][0x3a0] ;  /* 0x00007400ff0677ac */ /* 0x000e2e0008000800 */
[----:B------:R-:W3:Y:S01]  /*14b0*/  LDC.64 R4, c[0x0][0x3b0] ;  /* 0x0000ec00ff047b82 */ /* 0x000ee20000000a00 */
[----:B-1----:R-:W-:-:S06]  /*14c0*/  UIMAD UR5, UR14, UR5, UR15 ;  /* 0x000000050e0572a4 */ /* 0x002fcc000f8e020f */
[----:B--2---:R-:W-:-:S04]  /*14d0*/  IMAD R0, R3, UR5, R0 ;  /* 0x0000000503007c24 */ /* 0x004fc8000f8e0200 */
[----:B0-----:R-:W-:Y:S02]  /*14e0*/  IMAD R3, R0, UR6, R7 ;  /* 0x0000000600037c24 */ /* 0x001fe4000f8e0207 */
[----:B------:R-:W-:Y:S02]  /*14f0*/  IMAD.U32 R7, R2, 0x10000, RZ ;  /* 0x0001000002077824 */ /* 0x000fe400078e00ff */
[----:B---3--:R-:W-:-:S05]  /*1500*/  IMAD.WIDE R2, R3, 0x4, R4 ;  /* 0x0000000403027825 */ /* 0x008fca00078e0204 */
[----:B------:R-:W-:Y:S01]  /*1510*/  STG.E desc[UR16][R2.64], R7 ;  /* 0x0000000702007986 */ /* 0x000fe2000c101910 */
[----:B------:R-:W-:Y:S05]  /*1520*/  EXIT ;  /* 0x000000000000794d */ /* 0x000fea0003800000 */
.L_x_32:
        /* <DEDUP_REMOVED lines=13> */
.L_x_86:


//--------------------- .text._Z20convolutionKernel_WBiiiiPfiiiS_S_S_iiii --------------------------
	.section	.text._Z20convolutionKernel_WBiiiiPfiiiS_S_S_iiii,"ax",@progbits
	.align	128
        .global         _Z20convolutionKernel_WBiiiiPfiiiS_S_S_iiii
        .type           _Z20convolutionKernel_WBiiiiPfiiiS_S_S_iiii,@function
        .size           _Z20convolutionKernel_WBiiiiPfiiiS_S_S_iiii,(.L_x_87 - _Z20convolutionKernel_WBiiiiPfiiiS_S_S_iiii)
        .other          _Z20convolutionKernel_WBiiiiPfiiiS_S_S_iiii,@"STO_CUDA_ENTRY STV_DEFAULT"
_Z20convolutionKernel_WBiiiiPfiiiS_S_S_iiii:
.text._Z20convolutionKernel_WBiiiiPfiiiS_S_S_iiii:
[----:B------:R-:W-:Y:S01]  /*0000*/  LDC R1, c[0x0][0x37c] ;  /* 0x0000df00ff017b82 */ /* 0x000fe20000000800 */
[----:B------:R-:W0:Y:S07]  /*0010*/  S2R R5, SR_TID.Y ;  /* 0x0000000000057919 */ /* 0x000e2e0000002200 */
[----:B------:R-:W1:Y:S01]  /*0020*/  LDC R3, c[0x0][0x360] ;  /* 0x0000d800ff037b82 */ /* 0x000e620000000800 */
[----:B------:R-:W2:Y:S01]  /*0030*/  LDCU.64 UR8, c[0x0][0x3c0] ;  /* 0x00007800ff0877ac */ /* 0x000ea20008000a00 */
[----:B------:R-:W1:Y:S01]  /*0040*/  S2R R4, SR_TID.X ;  /* 0x0000000000047919 */ /* 0x000e620000002100 */
[----:B------:R-:W3:Y:S01]  /*0050*/  LDCU UR7, c[0x0][0x398] ;  /* 0x00007300ff0777ac */ /* 0x000ee20008000800 */
[----:B------:R-:W3:Y:S04]  /*0060*/  S2R R0, SR_CTAID.Z ;  /* 0x0000000000007919 */ /* 0x000ee80000002700 */
[----:B------:R-:W0:Y:S08]  /*0070*/  S2UR UR5, SR_CTAID.Y ;  /* 0x00000000000579c3 */ /* 0x000e300000002600 */
[----:B------:R-:W0:Y:S08]  /*0080*/  LDC R2, c[0x0][0x364] ;  /* 0x0000d900ff027b82 */ /* 0x000e300000000800 */
[----:B------:R-:W1:Y:S08]  /*0090*/  S2UR UR4, SR_CTAID.X ;  /* 0x00000000000479c3 */ /* 0x000e700000002500 */
[----:B------:R-:W4:Y:S01]  /*00a0*/  LDC R8, c[0x0][0x380] ;  /* 0x0000e000ff087b82 */ /* 0x000f220000000800 */
[----:B0-----:R-:W-:-:S05]  /*00b0*/  IMAD R2, R2, UR5, R5 ;  /* 0x0000000502027c24 */ /* 0x001fca000f8e0205 */
[----:B--2---:R-:W-:Y:S01]  /*00c0*/  ISETP.GE.AND P0, PT, R2, UR8, PT ;  /* 0x0000000802007c0c */ /* 0x004fe2000bf06270 */
[----:B-1----:R-:W-:-:S05]  /*00d0*/  IMAD R3, R3, UR4, R4 ;  /* 0x0000000403037c24 */ /* 0x002fca000f8e0204 */
[----:B------:R-:W-:-:S04]  /*00e0*/  ISETP.GE.OR P0, PT, R3, UR9, P0 ;  /* 0x0000000903007c0c */ /* 0x000fc80008706670 */
[----:B---3--:R-:W-:-:S04]  /*00f0*/  ISETP.GE.OR P0, PT, R0, UR7, P0 ;  /* 0x0000000700007c0c */ /* 0x008fc80008706670 */
[----:B----4-:R-:W-:-:S13]  /*0100*/  ISETP.LT.OR P0, PT, R8, 0x1, P0 ;  /* 0x000000010800780c */ /* 0x010fda0000701670 */
[----:B------:R-:W-:Y:S05]  /*0110*/  @P0 EXIT ;  /* 0x000000000000094d */ /* 0x000fea0003800000 */
[----:B------:R-:W0:Y:S01]  /*0120*/  LDCU UR4, c[0x0][0x384] ;  /* 0x00007080ff0477ac */ /* 0x000e220008000800 */
[----:B------:R-:W1:Y:S01]  /*0130*/  LDC.64 R10, c[0x0][0x3c8] ;  /* 0x0000f200ff0a7b82 */ /* 0x000e620000000a00 */
[----:B------:R-:W2:Y:S07]  /*0140*/  LDCU.64 UR12, c[0x0][0x358] ;  /* 0x00006b00ff0c77ac */ /* 0x000eae0008000a00 */
[----:B------:R-:W3:Y:S01]  /*0150*/  LDC.64 R6, c[0x0][0x3b0] ;  /* 0x0000ec00ff067b82 */ /* 0x000ee20000000a00 */
[----:B0-----:R-:W-:Y:S01]  /*0160*/  UISETP.GE.AND UP0, UPT, UR4, 0x1, UPT ;  /* 0x000000010400788c */ /* 0x001fe2000bf06270 */
[----:B-1----:R-:W-:-:S02]  /*0170*/  IMAD R4, R2, R11, -R10 ;  /* 0x0000000b02047224 */ /* 0x002fc400078e0a0a */
[----:B------:R-:W-:Y:S02]  /*0180*/  IMAD R5, R3, R11, -R10 ;  /* 0x0000000b03057224 */ /* 0x000fe400078e0a0a */
[----:B---3--:R-:W-:-:S04]  /*0190*/  IMAD.WIDE.U32 R6, R0, 0x4, R6 ;  /* 0x0000000400067825 */ /* 0x008fc800078e0006 */
[----:B--2---:R-:W-:Y:S05]  /*01a0*/  BRA.U !UP0, `(.L_x_33) ;  /* 0x0000002908287547 */ /* 0x004fea000b800000 */
[----:B------:R-:W0:Y:S02]  /*01b0*/  LDCU UR4, c[0x0][0x39c] ;  /* 0x00007380ff0477ac */ /* 0x000e240008000800 */
[----:B0-----:R-:W-:-:S09]  /*01c0*/  UISETP.GE.AND UP0, UPT, UR4, 0x1, UPT ;  /* 0x000000010400788c */ /* 0x001fd2000bf06270 */
[----:B------:R-:W-:Y:S05]  /*01d0*/  BRA.U !UP0, `(.L_x_34) ;  /* 0x0000001d08187547 */ /* 0x000fea000b800000 */
[----:B------:R-:W0:Y:S02]  /*01e0*/  LDCU UR6, c[0x0][0x3a0] ;  /* 0x00007400ff0677ac */ /* 0x000e240008000800 */
[----:B0-----:R-:W-:-:S09]  /*01f0*/  UISETP.GE.AND UP0, UPT, UR6, 0x1, UPT ;  /* 0x000000010600788c */ /* 0x001fd2000bf06270 */
[----:B------:R-:W-:Y:S05]  /*0200*/  BRA.U !UP0, `(.L_x_35) ;  /* 0x0000001108087547 */ /* 0x000fea000b800000 */
[----:B------:R-:W-:Y:S02]  /*0210*/  ULOP3.LUT UR8, UR6, 0x7, URZ, 0xc0, !UPT ;  /* 0x0000000706087892 */ /* 0x000fe4000f8ec0ff */
[----:B------:R-:W-:Y:S02]  /*0220*/  ULOP3.LUT UR9, UR6, 0x3, URZ, 0xc0, !UPT ;  /* 0x0000000306097892 */ /* 0x000fe4000f8ec0ff */
[----:B------:R-:W-:Y:S01]  /*0230*/  ULOP3.LUT UR6, UR6, 0x7ffffff8, URZ, 0xc0, !UPT ;  /* 0x7ffffff806067892 */ /* 0x000fe2000f8ec0ff */
[----:B------:R-:W-:-:S11]  /*0240*/  UMOV UR4, URZ ;  /* 0x000000ff00047c82 */ /* 0x000fd60008000000 */
.L_x_44:
[----:B------:R-:W-:Y:S01]  /*0250*/  HFMA2 R7, -RZ, RZ, 0, 0 ;  /* 0x00000000ff077431 */ /* 0x000fe200000001ff */
[----:B------:R-:W-:-:S07]  /*0260*/  PRMT R6, RZ, 0x7610, R6 ;  /* 0x00007610ff067816 */ /* 0x000fce0000000006 */
.L_x_43:
[----:B------:R-:W0:Y:S01]  /*0270*/  LDC R10, c[0x0][0x384] ;  /* 0x0000e100ff0a7b82 */ /* 0x000e220000000800 */
[----:B------:R-:W-:Y:S01]  /*0280*/  UMOV UR5, URZ ;  /* 0x000000ff00057c82 */ /* 0x000fe20008000000 */
[--C-:B0-----:R-:W-:Y:S02]  /*0290*/  IMAD R8, R10, UR4, R7.reuse ;  /* 0x000000040a087c24 */ /* 0x101fe4000f8e0207 */
[----:B------:R-:W-:Y:S01]  /*02a0*/  IMAD R9, R0, R10, R7 ;  /* 0x0000000a00097224 */ /* 0x000fe200078e0207 */
[----:B------:R-:W-:-:S04]  /*02b0*/  IADD3 R7, PT, PT, R7, 0x1, RZ ;  /* 0x0000000107077810 */ /* 0x000fc80007ffe0ff */
[----:B------:R-:W-:-:S13]  /*02c0*/  ISETP.NE.AND P5, PT, R7, R10, PT ;  /* 0x0000000a0700720c */ /* 0x000fda0003fa5270 */
.L_x_42:
[----:B------:R-:W0:Y:S01]  /*02d0*/  LDC R10, c[0x0][0x39c] ;  /* 0x0000e700ff0a7b82 */ /* 0x000e220000000800 */
[----:B------:R-:W1:Y:S01]  /*02e0*/  LDCU UR7, c[0x0][0x3a0] ;  /* 0x00007400ff0777ac */ /* 0x000e620008000800 */
[----:B------:R-:W-:Y:S02]  /*02f0*/  IADD3 R21, PT, PT, R4, UR5, RZ ;  /* 0x0000000504157c10 */ /* 0x000fe4000fffe0ff */
[----:B------:R-:W-:Y:S01]  /*0300*/  MOV R23, RZ ;  /* 0x000000ff00177202 */ /* 0x000fe20000000f00 */
[----:B------:R-:W2:Y:S01]  /*0310*/  LDCU UR10, c[0x0][0x388] ;  /* 0x00007100ff0a77ac */ /* 0x000ea20008000800 */
[----:B-1----:R-:W-:Y:S01]  /*0320*/  UISETP.GE.U32.AND UP0, UPT, UR7, 0x8, UPT ;  /* 0x000000080700788c */ /* 0x002fe2000bf06070 */
[----:B--2---:R-:W-:Y:S01]  /*0330*/  ISETP.GE.AND P0, PT, R21, UR10, PT ;  /* 0x0000000a15007c0c */ /* 0x004fe2000bf06270 */
[----:B0-----:R-:W-:Y:S01]  /*0340*/  IMAD R20, R9, R10, UR5 ;  /* 0x0000000509147e24 */ /* 0x001fe2000f8e020a */
[----:B------:R-:W-:Y:S02]  /*0350*/  UIADD3 UR5, UPT, UPT, UR5, 0x1, URZ ;  /* 0x0000000105057890 */ /* 0x000fe4000fffe0ff */
[----:B------:R-:W-:Y:S01]  /*0360*/  ISETP.GT.AND P0, PT, R21, -0x1, !P0 ;  /* 0xffffffff1500780c */ /* 0x000fe20004704270 */
[----:B------:R-:W-:-:S03]  /*0370*/  IMAD R21, R8, UR10, R21 ;  /* 0x0000000a08157c24 */ /* 0x000fc6000f8e0215 */
[----:B------:R-:W-:Y:S01]  /*0380*/  ISETP.NE.AND P6, PT, R10, UR5, PT ;  /* 0x000000050a007c0c */ /* 0x000fe2000bfc5270 */
[----:B------:R-:W-:-:S12]  /*0390*/  BRA.U !UP0, `(.L_x_36) ;  /* 0x0000000508547547 */ /* 0x000fd8000b800000 */
[----:B------:R-:W0:Y:S01]  /*03a0*/  LDC.64 R16, c[0x0][0x390] ;  /* 0x0000e400ff107b82 */ /* 0x000e220000000a00 */
[----:B------:R-:W-:Y:S01]  /*03b0*/  HFMA2 R18, -RZ, RZ, 0, 0 ;  /* 0x00000000ff127431 */ /* 0x000fe200000001ff */
[----:B------:R-:W1:Y:S01]  /*03c0*/  LDCU UR10, c[0x0][0x38c] ;  /* 0x00007180ff0a77ac */ /* 0x000e620008000800 */
[----:B------:R-:W2:Y:S05]  /*03d0*/  LDCU UR7, c[0x0][0x3a0] ;  /* 0x00007400ff0777ac */ /* 0x000eaa0008000800 */
[----:B------:R-:W3:Y:S02]  /*03e0*/  LDC.64 R10, c[0x0][0x3a8] ;  /* 0x0000ea00ff0a7b82 */ /* 0x000ee40000000a00 */
.L_x_37:
[----:B------:R-:W-:Y:S01]  /*03f0*/  IADD3 R22, PT, PT, R5, R18, RZ ;  /* 0x0000001205167210 */ /* 0x000fe20007ffe0ff */
[----:B--2---:R-:W-:-:S03]  /*0400*/  IMAD R15, R20, UR7, R18 ;  /* 0x00000007140f7c24 */ /* 0x004fc6000f8e0212 */
[C---:B-1----:R-:W-:Y:S01]  /*0410*/  ISETP.GE.AND P3, PT, R22.reuse, UR10, PT ;  /* 0x0000000a16007c0c */ /* 0x042fe2000bf66270 */
[----:B------:R-:W-:Y:S01]  /*0420*/  IMAD R13, R21, UR10, R22 ;  /* 0x0000000a150d7c24 */ /* 0x000fe2000f8e0216 */
[C---:B------:R-:W-:Y:S01]  /*0430*/  IADD3 R12, PT, PT, R22.reuse, 0x1, RZ ;  /* 0x00000001160c7810 */ /* 0x040fe20007ffe0ff */
[----:B---3--:R-:W-:Y:S01]  /*0440*/  IMAD.WIDE R14, R15, 0x4, R10 ;  /* 0x000000040f0e7825 */ /* 0x008fe200078e020a */
[----:B------:R-:W-:Y:S02]  /*0450*/  ISETP.GT.AND P3, PT, R22, -0x1, !P3 ;  /* 0xffffffff1600780c */ /* 0x000fe40005f64270 */
[C---:B------:R-:W-:Y:S02]  /*0460*/  ISETP.GE.AND P4, PT, R12.reuse, UR10, PT ;  /* 0x0000000a0c007c0c */ /* 0x040fe4000bf86270 */
[----:B------:R-:W-:Y:S02]  /*0470*/  PLOP3.LUT P3, PT, P0, P3, PT, 0x80, 0x8 ;  /* 0x000000000008781c */ /* 0x000fe40000767070 */
[----:B------:R-:W-:Y:S01]  /*0480*/  ISETP.GT.AND P4, PT, R12, -0x1, !P4 ;  /* 0xffffffff0c00780c */ /* 0x000fe20006784270 */
[----:B0-----:R-:W-:-:S03]  /*0490*/  IMAD.WIDE R12, R13, 0x4, R16 ;  /* 0x000000040d0c7825 */ /* 0x001fc600078e0210 */
[----:B------:R-:W-:-:S07]  /*04a0*/  PLOP3.LUT P4, PT, P0, P4, PT, 0x80, 0x8 ;  /* 0x000000000008781c */ /* 0x000fce0000789070 */
[----:B------:R-:W2:Y:S04]  /*04b0*/  @P3 LDG.E R24, desc[UR12][R12.64] ;  /* 0x0000000c0c183981 */ /* 0x000ea8000c1e1900 */
[----:B------:R-:W3:Y:S04]  /*04c0*/  @P3 LDG.E R25, desc[UR12][R14.64] ;  /* 0x0000000c0e193981 */ /* 0x000ee8000c1e1900 */
[----:B------:R-:W4:Y:S01]  /*04d0*/  @P4 LDG.E R23, desc[UR12][R14.64+0x4] ;  /* 0x0000040c0e174981 */ /* 0x000f22000c1e1900 */
[C---:B------:R-:W-:Y:S02]  /*04e0*/  IADD3 R19, PT, PT, R22.reuse, 0x2, RZ ;  /* 0x0000000216137810 */ /* 0x040fe40007ffe0ff */
[----:B------:R-:W-:-:S02]  /*04f0*/  IADD3 R26, PT, PT, R22, 0x3, RZ ;  /* 0x00000003161a7810 */ /* 0x000fc40007ffe0ff */
[C---:B------:R-:W-:Y:S02]  /*0500*/  ISETP.GE.AND P1, PT, R19.reuse, UR10, PT ;  /* 0x0000000a13007c0c */ /* 0x040fe4000bf26270 */
[C---:B------:R-:W-:Y:S02]  /*0510*/  ISETP.GE.AND P2, PT, R26.reuse, UR10, PT ;  /* 0x0000000a1a007c0c */ /* 0x040fe4000bf46270 */
[----:B------:R-:W-:Y:S02]  /*0520*/  ISETP.GT.AND P1, PT, R19, -0x1, !P1 ;  /* 0xffffffff1300780c */ /* 0x000fe40004f24270 */
[----:B------:R-:W5:Y:S01]  /*0530*/  @P4 LDG.E R19, desc[UR12][R12.64+0x4] ;  /* 0x0000040c0c134981 */ /* 0x000f62000c1e1900 */
[----:B------:R-:W-:Y:S02]  /*0540*/  ISETP.GT.AND P2, PT, R26, -0x1, !P2 ;  /* 0xffffffff1a00780c */ /* 0x000fe40005744270 */
[----:B------:R-:W-:Y:S02]  /*0550*/  PLOP3.LUT P1, PT, P0, P1, PT, 0x80, 0x8 ;  /* 0x000000000008781c */ /* 0x000fe40000723070 */
[----:B------:R-:W-:-:S11]  /*0560*/  PLOP3.LUT P2, PT, P0, P2, PT, 0x80, 0x8 ;  /* 0x000000000008781c */ /* 0x000fd60000745070 */
[----:B------:R-:W5:Y:S01]  /*0570*/  @P1 LDG.E R26, desc[UR12][R14.64+0x8] ;  /* 0x0000080c0e1a1981 */ /* 0x000f62000c1e1900 */
[----:B--2---:R-:W-:Y:S02]  /*0580*/  @P3 F2FP.BF16.F32.PACK_AB R24, RZ, R24 ;  /* 0x00000018ff18323e */ /* 0x004fe400000010ff */
[----:B---3--:R-:W-:-:S05]  /*0590*/  @P3 F2FP.BF16.F32.PACK_AB R25, RZ, R25 ;  /* 0x00000019ff19323e */ /* 0x008fca00000010ff */
[----:B------:R-:W-:Y:S02]  /*05a0*/  @P3 HFMA2.BF16_V2 R6, R24.H0_H0, R25.H0_H0, R6.H0_H0 ;  /* 0x2000001918063231 */ /* 0x000fe40000240806 */
[----:B------:R-:W2:Y:S01]  /*05b0*/  @P1 LDG.E R25, desc[UR12][R12.64+0x8] ;  /* 0x0000080c0c191981 */ /* 0x000ea2000c1e1900 */
[----:B----4-:R-:W-:-:S03]  /*05c0*/  @P4 F2FP.BF16.F32.PACK_AB R27, RZ, R23 ;  /* 0x00000017ff1b423e */ /* 0x010fc600000010ff */
[----:B------:R-:W3:Y:S04]  /*05d0*/  @P2 LDG.E R23, desc[UR12][R14.64+0xc] ;  /* 0x00000c0c0e172981 */ /* 0x000ee8000c1e1900 */
[----:B------:R-:W4:Y:S01]  /*05e0*/  @P2 LDG.E R24, desc[UR12][R12.64+0xc] ;  /* 0x00000c0c0c182981 */ /* 0x000f22000c1e1900 */
[----:B-----5:R-:W-:-:S05]  /*05f0*/  @P4 F2FP.BF16.F32.PACK_AB R19, RZ, R19 ;  /* 0x00000013ff13423e */ /* 0x020fca00000010ff */
[----:B------:R-:W-:Y:S01]  /*0600*/  @P4 HFMA2.BF16_V2 R6, R19.H0_H0, R27.H0_H0, R6.H0_H0 ;  /* 0x2000001b13064231 */ /* 0x000fe20000240806 */
[----:B------:R-:W-:-:S04]  /*0610*/  IADD3 R19, PT, PT, R22, 0x4, RZ ;  /* 0x0000000416137810 */ /* 0x000fc80007ffe0ff */
[----:B------:R-:W-:-:S04]  /*0620*/  ISETP.GE.AND P4, PT, R19, UR10, PT ;  /* 0x0000000a13007c0c */ /* 0x000fc8000bf86270 */
[----:B------:R-:W-:Y:S02]  /*0630*/  ISETP.GT.AND P4, PT, R19, -0x1, !P4 ;  /* 0xffffffff1300780c */ /* 0x000fe40006784270 */
[----:B------:R-:W-:Y:S02]  /*0640*/  IADD3 R19, PT, PT, R22, 0x5, RZ ;  /* 0x0000000516137810 */ /* 0x000fe40007ffe0ff */
[----:B------:R-:W-:Y:S02]  /*0650*/  @P1 F2FP.BF16.F32.PACK_AB R26, RZ, R26 ;  /* 0x0000001aff1a123e */ /* 0x000fe400000010ff */
[----:B------:R-:W-:Y:S02]  /*0660*/  ISETP.GE.AND P3, PT, R19, UR10, PT ;  /* 0x0000000a13007c0c */ /* 0x000fe4000bf66270 */
[----:B------:R-:W-:-:S13]  /*0670*/  PLOP3.LUT P4, PT, P0, P4, PT, 0x80, 0x8 ;  /* 0x000000000008781c */ /* 0x000fda0000789070 */
[----:B------:R-:W5:Y:S04]  /*0680*/  @P4 LDG.E R28, desc[UR12][R14.64+0x10] ;  /* 0x0000100c0e1c4981 */ /* 0x000f68000c1e1900 */
[----:B------:R-:W5:Y:S01]  /*0690*/  @P4 LDG.E R27, desc[UR12][R12.64+0x10] ;  /* 0x0000100c0c1b4981 */ /* 0x000f62000c1e1900 */
[----:B--2---:R-:W-:-:S05]  /*06a0*/  @P1 F2FP.BF16.F32.PACK_AB R25, RZ, R25 ;  /* 0x00000019ff19123e */ /* 0x004fca00000010ff */
[----:B------:R-:W-:Y:S01]  /*06b0*/  @P1 HFMA2.BF16_V2 R6, R25.H0_H0, R26.H0_H0, R6.H0_H0 ;  /* 0x2000001a19061231 */ /* 0x000fe20000240806 */
[----:B------:R-:W-:Y:S02]  /*06c0*/  ISETP.GT.AND P1, PT, R19, -0x1, !P3 ;  /* 0xffffffff1300780c */ /* 0x000fe40005f24270 */
[C---:B------:R-:W-:Y:S02]  /*06d0*/  IADD3 R25, PT, PT, R22.reuse, 0x6, RZ ;  /* 0x0000000616197810 */ /* 0x040fe40007ffe0ff */
[----:B------:R-:W-:Y:S02]  /*06e0*/  PLOP3.LUT P1, PT, P0, P1, PT, 0x80, 0x8 ;  /* 0x000000000008781c */ /* 0x000fe40000723070 */
[----:B---3--:R-:W-:Y:S02]  /*06f0*/  @P2 F2FP.BF16.F32.PACK_AB R23, RZ, R23 ;  /* 0x00000017ff17223e */ /* 0x008fe400000010ff */
[----:B----4-:R-:W-:Y:S02]  /*0700*/  @P2 F2FP.BF16.F32.PACK_AB R24, RZ, R24 ;  /* 0x00000018ff18223e */ /* 0x010fe400000010ff */
[----:B------:R-:W-:-:S02]  /*0710*/  IADD3 R22, PT, PT, R22, 0x7, RZ ;  /* 0x0000000716167810 */ /* 0x000fc40007ffe0ff */
[C---:B------:R-:W-:Y:S01]  /*0720*/  ISETP.GE.AND P3, PT, R25.reuse, UR10, PT ;  /* 0x0000000a19007c0c */ /* 0x040fe2000bf66270 */
[----:B------:R-:W-:Y:S01]  /*0730*/  @P2 HFMA2.BF16_V2 R6, R24.H0_H0, R23.H0_H0, R6.H0_H0 ;  /* 0x2000001718062231 */ /* 0x000fe20000240806 */
[C---:B------:R-:W-:Y:S02]  /*0740*/  ISETP.GE.AND P2, PT, R22.reuse, UR10, PT ;  /* 0x0000000a16007c0c */ /* 0x040fe4000bf46270 */
[----:B------:R-:W-:Y:S01]  /*0750*/  ISETP.GT.AND P3, PT, R25, -0x1, !P3 ;  /* 0xffffffff1900780c */ /* 0x000fe20005f64270 */
[----:B------:R-:W2:Y:S01]  /*0760*/  @P1 LDG.E R23, desc[UR12][R14.64+0x14] ;  /* 0x0000140c0e171981 */ /* 0x000ea2000c1e1900 */
[----:B------:R-:W-:Y:S02]  /*0770*/  ISETP.GT.AND P2, PT, R22, -0x1, !P2 ;  /* 0xffffffff1600780c */ /* 0x000fe40005744270 */
[----:B------:R-:W-:Y:S01]  /*0780*/  PLOP3.LUT P3, PT, P0, P3, PT, 0x80, 0x8 ;  /* 0x000000000008781c */ /* 0x000fe20000767070 */
[----:B------:R-:W3:Y:S01]  /*0790*/  @P1 LDG.E R19, desc[UR12][R12.64+0x14] ;  /* 0x0000140c0c131981 */ /* 0x000ee2000c1e1900 */
[----:B------:R-:W-:-:S11]  /*07a0*/  PLOP3.LUT P2, PT, P0, P2, PT, 0x80, 0x8 ;  /* 0x000000000008781c */ /* 0x000fd60000745070 */
[----:B------:R-:W4:Y:S04]  /*07b0*/  @P3 LDG.E R22, desc[UR12][R14.64+0x18] ;  /* 0x0000180c0e163981 */ /* 0x000f28000c1e1900 */
[----:B------:R-:W4:Y:S04]  /*07c0*/  @P3 LDG.E R24, desc[UR12][R12.64+0x18] ;  /* 0x0000180c0c183981 */ /* 0x000f28000c1e1900 */
[----:B------:R-:W4:Y:S04]  /*07d0*/  @P2 LDG.E R25, desc[UR12][R14.64+0x1c] ;  /* 0x00001c0c0e192981 */ /* 0x000f28000c1e1900 */
[----:B------:R0:W4:Y:S01]  /*07e0*/  @P2 LDG.E R26, desc[UR12][R12.64+0x1c] ;  /* 0x00001c0c0c1a2981 */ /* 0x000122000c1e1900 */
[----:B-----5:R-:W-:-:S02]  /*07f0*/  @P4 F2FP.BF16.F32.PACK_AB R28, RZ, R28 ;  /* 0x0000001cff1c423e */ /* 0x020fc400000010ff */
[----:B------:R-:W-:Y:S02]  /*0800*/  @P4 F2FP.BF16.F32.PACK_AB R27, RZ, R27 ;  /* 0x0000001bff1b423e */ /* 0x000fe400000010ff */
[----:B------:R-:W-:-:S03]  /*0810*/  IADD3 R18, PT, PT, R18, 0x8, RZ ;  /* 0x0000000812127810 */ /* 0x000fc60007ffe0ff */
[----:B------:R-:W-:Y:S01]  /*0820*/  @P4 HFMA2.BF16_V2 R6, R27.H0_H0, R28.H0_H0, R6.H0_H0 ;  /* 0x2000001c1b064231 */ /* 0x000fe20000240806 */
[----:B--2---:R-:W-:Y:S02]  /*0830*/  @P1 F2FP.BF16.F32.PACK_AB R23, RZ, R23 ;  /* 0x00000017ff17123e */ /* 0x004fe400000010ff */
[----:B---3--:R-:W-:-:S05]  /*0840*/  @P1 F2FP.BF16.F32.PACK_AB R19, RZ, R19 ;  /* 0x00000013ff13123e */ /* 0x008fca00000010ff */
[----:B------:R-:W-:Y:S01]  /*0850*/  @P1 HFMA2.BF16_V2 R6, R19.H0_H0, R23.H0_H0, R6.H0_H0 ;  /* 0x2000001713061231 */ /* 0x000fe20000240806 */
[----:B------:R-:W-:Y:S02]  /*0860*/  ISETP.NE.AND P1, PT, R18, UR6, PT ;  /* 0x0000000612007c0c */ /* 0x000fe4000bf25270 */
[----:B----4-:R-:W-:Y:S02]  /*0870*/  @P3 F2FP.BF16.F32.PACK_AB R22, RZ, R22 ;  /* 0x00000016ff16323e */ /* 0x010fe400000010ff */
[----:B------:R-:W-:Y:S02]  /*0880*/  @P3 F2FP.BF16.F32.PACK_AB R24, RZ, R24 ;  /* 0x00000018ff18323e */ /* 0x000fe400000010ff */
[----:B0-----:R-:W-:-:S03]  /*0890*/  @P2 F2FP.BF16.F32.PACK_AB R13, RZ, R25 ;  /* 0x00000019ff0d223e */ /* 0x001fc600000010ff */
[----:B------:R-:W-:Y:S01]  /*08a0*/  @P3 HFMA2.BF16_V2 R6, R24.H0_H0, R22.H0_H0, R6.H0_H0 ;  /* 0x2000001618063231 */ /* 0x000fe20000240806 */
[----:B------:R-:W-:-:S05]  /*08b0*/  @P2 F2FP.BF16.F32.PACK_AB R26, RZ, R26 ;  /* 0x0000001aff1a223e */ /* 0x000fca00000010ff */
[----:B------:R-:W-:Y:S01]  /*08c0*/  @P2 HFMA2.BF16_V2 R6, R26.H0_H0, R13.H0_H0, R6.H0_H0 ;  /* 0x2000000d1a062231 */ /* 0x000fe20000240806 */
[----:B------:R-:W-:Y:S06]  /*08d0*/  @P1 BRA `(.L_x_37) ;  /* 0xfffffff800c41947 */ /* 0x000fec000383ffff */
[----:B------:R-:W-:-:S07]  /*08e0*/  MOV R23, UR6 ;  /* 0x0000000600177c02 */ /* 0x000fce0008000f00 */
.L_x_36:
[----:B------:R-:W-:-:S09]  /*08f0*/  UISETP.NE.AND UP0, UPT, UR8, URZ, UPT ;  /* 0x000000ff0800728c */ /* 0x000fd2000bf05270 */
[----:B------:R-:W-:Y:S05]  /*0900*/  BRA.U !UP0, `(.L_x_38) ;  /* 0x0000000508e87547 */ /* 0x000fea000b800000 */
[----:B------:R-:W-:Y:S02]  /*0910*/  UIADD3 UR10, UPT, UPT, UR8, -0x1, URZ ;  /* 0xffffffff080a7890 */ /* 0x000fe4000fffe0ff */
[----:B------:R-:W-:Y:S02]  /*0920*/  UISETP.NE.AND UP1, UPT, UR9, URZ, UPT ;  /* 0x000000ff0900728c */ /* 0x000fe4000bf25270 */
[----:B------:R-:W-:-:S09]  /*0930*/  UISETP.GE.U32.AND UP0, UPT, UR10, 0x3, UPT ;  /* 0x000000030a00788c */ /* 0x000fd2000bf06070 */
[----:B------:R-:W-:Y:S05]  /*0940*/  BRA.U !UP0, `(.L_x_39) ;  /* 0x0000000108f87547 */ /* 0x000fea000b800000 */
[----:B------:R-:W0:Y:S01]  /*0950*/  LDCU UR10, c[0x0][0x38c] ;  /* 0x00007180ff0a77ac */ /* 0x000e220008000800 */
[----:B------:R-:W-:-:S04]  /*0960*/  IADD3 R26, PT, PT, R5, R23, RZ ;  /* 0x00000017051a7210 */ /* 0x000fc80007ffe0ff */
[C---:B------:R-:W-:Y:S02]  /*0970*/  IADD3 R10, PT, PT, R26.reuse, 0x1, RZ ;  /* 0x000000011a0a7810 */ /* 0x040fe40007ffe0ff */
[C---:B------:R-:W-:Y:S02]  /*0980*/  IADD3 R11, PT, PT, R26.reuse, 0x2, RZ ;  /* 0x000000021a0b7810 */ /* 0x040fe40007ffe0ff */
[C---:B------:R-:W-:Y:S02]  /*0990*/  IADD3 R16, PT, PT, R26.reuse, 0x3, RZ ;  /* 0x000000031a107810 */ /* 0x040fe40007ffe0ff */
[----:B0-----:R-:W-:Y:S02]  /*09a0*/  ISETP.GE.AND P1, PT, R26, UR10, PT ;  /* 0x0000000a1a007c0c */ /* 0x001fe4000bf26270 */
[----:B------:R-:W-:Y:S02]  /*09b0*/  ISETP.GE.AND P2, PT, R10, UR10, PT ;  /* 0x0000000a0a007c0c */ /* 0x000fe4000bf46270 */
[----:B------:R-:W-:-:S02]  /*09c0*/  ISETP.GT.AND P1, PT, R26, -0x1, !P1 ;  /* 0xffffffff1a00780c */ /* 0x000fc40004f24270 */
[----:B------:R-:W-:Y:S02]  /*09d0*/  ISETP.GT.AND P2, PT, R10, -0x1, !P2 ;  /* 0xffffffff0a00780c */ /* 0x000fe40005744270 */
[----:B------:R-:W-:Y:S02]  /*09e0*/  PLOP3.LUT P1, PT, P0, P1, PT, 0x80, 0x8 ;  /* 0x000000000008781c */ /* 0x000fe40000723070 */
[C---:B------:R-:W-:Y:S02]  /*09f0*/  ISETP.GE.AND P3, PT, R11.reuse, UR10, PT ;  /* 0x0000000a0b007c0c */ /* 0x040fe4000bf66270 */
[----:B------:R-:W-:Y:S02]  /*0a00*/  PLOP3.LUT P2, PT, P0, P2, PT, 0x80, 0x8 ;  /* 0x000000000008781c */ /* 0x000fe40000745070 */
[----:B------:R-:W-:Y:S02]  /*0a10*/  ISETP.GT.AND P3, PT, R11, -0x1, !P3 ;  /* 0xffffffff0b00780c */ /* 0x000fe40005f64270 */
[----:B------:R-:W-:-:S02]  /*0a20*/  ISETP.GE.AND P4, PT, R16, UR10, PT ;  /* 0x0000000a10007c0c */ /* 0x000fc4000bf86270 */
[----:B------:R-:W-:Y:S02]  /*0a30*/  PLOP3.LUT P3, PT, P0, P3, PT, 0x80, 0x8 ;  /* 0x000000000008781c */ /* 0x000fe40000767070 */
[----:B------:R-:W-:Y:S01]  /*0a40*/  ISETP.GT.AND P4, PT, R16, -0x1, !P4 ;  /* 0xffffffff1000780c */ /* 0x000fe20006784270 */
[----:B------:R-:W0:Y:S01]  /*0a50*/  @P1 LDC.64 R10, c[0x0][0x3a8] ;  /* 0x0000ea00ff0a1b82 */ /* 0x000e220000000a00 */
[----:B------:R-:W-:Y:S02]  /*0a60*/  @P1 IMAD R19, R20, UR7, R23 ;  /* 0x0000000714131c24 */ /* 0x000fe4000f8e0217 */
[----:B------:R-:W-:Y:S01]  /*0a70*/  @P1 IMAD R17, R21, UR10, R26 ;  /* 0x0000000a15111c24 */ /* 0x000fe2000f8e021a */
[----:B------:R-:W-:-:S04]  /*0a80*/  PLOP3.LUT P4, PT, P0, P4, PT, 0x80, 0x8 ;  /* 0x000000000008781c */ /* 0x000fc80000789070 */
[----:B------:R-:W1:Y:S08]  /*0a90*/  @P1 LDC.64 R24, c[0x0][0x390] ;  /* 0x0000e400ff181b82 */ /* 0x000e700000000a00 */
[----:B------:R-:W2:Y:S08]  /*0aa0*/  @P2 LDC.64 R28, c[0x0][0x3a8] ;  /* 0x0000ea00ff1c2b82 */ /* 0x000eb00000000a00 */
[----:B------:R-:W3:Y:S01]  /*0ab0*/  @P2 LDC.64 R12, c[0x0][0x390] ;  /* 0x0000e400ff0c2b82 */ /* 0x000ee20000000a00 */
[----:B0-----:R-:W-:-:S07]  /*0ac0*/  @P1 IMAD.WIDE R10, R19, 0x4, R10 ;  /* 0x00000004130a1825 */ /* 0x001fce00078e020a */
[----:B------:R-:W0:Y:S01]  /*0ad0*/  @P3 LDC.64 R14, c[0x0][0x3a8] ;  /* 0x0000ea00ff0e3b82 */ /* 0x000e220000000a00 */
[----:B-1----:R-:W-:Y:S01]  /*0ae0*/  @P1 IMAD.WIDE R24, R17, 0x4, R24 ;  /* 0x0000000411181825 */ /* 0x002fe200078e0218 */
[----:B------:R1:W4:Y:S03]  /*0af0*/  @P1 LDG.E R22, desc[UR12][R10.64] ;  /* 0x0000000c0a161981 */ /* 0x000326000c1e1900 */
[C-C-:B------:R-:W-:Y:S02]  /*0b00*/  @P2 IMAD R17, R20.reuse, UR7, R23.reuse ;  /* 0x0000000714112c24 */ /* 0x140fe4000f8e0217 */
[----:B------:R-:W-:Y:S01]  /*0b10*/  @P3 IMAD R19, R20, UR7, R23 ;  /* 0x0000000714133c24 */ /* 0x000fe2000f8e0217 */
[----:B------:R-:W5:Y:S01]  /*0b20*/  @P1 LDG.E R24, desc[UR12][R24.64] ;  /* 0x0000000c18181981 */ /* 0x000f62000c1e1900 */
[----:B--2---:R-:W-:Y:S01]  /*0b30*/  @P2 IMAD.WIDE R28, R17, 0x4, R28 ;  /* 0x00000004111c2825 */ /* 0x004fe200078e021c */
[----:B-1----:R-:W1:Y:S03]  /*0b40*/  @P3 LDC.64 R10, c[0x0][0x390] ;  /* 0x0000e400ff0a3b82 */ /* 0x002e660000000a00 */
[----:B------:R-:W-:-:S04]  /*0b50*/  @P2 IMAD R17, R21, UR10, R26 ;  /* 0x0000000a15112c24 */ /* 0x000fc8000f8e021a */
[----:B---3--:R-:W-:Y:S01]  /*0b60*/  @P2 IMAD.WIDE R12, R17, 0x4, R12 ;  /* 0x00000004110c2825 */ /* 0x008fe200078e020c */
[----:B------:R-:W2:Y:S01]  /*0b70*/  @P2 LDG.E R25, desc[UR12][R28.64+0x4] ;  /* 0x0000040c1c192981 */ /* 0x000ea2000c1e1900 */
[----:B------:R-:W3:Y:S02]  /*0b80*/  @P4 LDC.64 R16, c[0x0][0x390] ;  /* 0x0000e400ff104b82 */ /* 0x000ee40000000a00 */
[----:B------:R-:W-:Y:S02]  /*0b90*/  @P3 IMAD R27, R21, UR10, R26 ;  /* 0x0000000a151b3c24 */ /* 0x000fe4000f8e021a */
[----:B------:R-:W2:Y:S01]  /*0ba0*/  @P2 LDG.E R12, desc[UR12][R12.64+0x4] ;  /* 0x0000040c0c0c2981 */ /* 0x000ea2000c1e1900 */
[----:B0-----:R-:W-:-:S03]  /*0bb0*/  @P3 IMAD.WIDE R14, R19, 0x4, R14 ;  /* 0x00000004130e3825 */ /* 0x001fc600078e020e */
[----:B------:R-:W0:Y:S03]  /*0bc0*/  @P4 LDC.64 R18, c[0x0][0x3a8] ;  /* 0x0000ea00ff124b82 */ /* 0x000e260000000a00 */
[----:B------:R-:W2:Y:S01]  /*0bd0*/  @P3 LDG.E R14, desc[UR12][R14.64+0x8] ;  /* 0x0000080c0e0e3981 */ /* 0x000ea2000c1e1900 */
[----:B-1----:R-:W-:-:S04]  /*0be0*/  @P3 IMAD.WIDE R10, R27, 0x4, R10 ;  /* 0x000000041b0a3825 */ /* 0x002fc800078e020a */
[----:B------:R-:W-:Y:S02]  /*0bf0*/  @P4 IMAD R27, R21, UR10, R26 ;  /* 0x0000000a151b4c24 */ /* 0x000fe4000f8e021a */
[----:B------:R-:W-:Y:S01]  /*0c00*/  @P4 IMAD R26, R20, UR7, R23 ;  /* 0x00000007141a4c24 */ /* 0x000fe2000f8e0217 */
[----:B------:R-:W2:Y:S01]  /*0c10*/  @P3 LDG.E R10, desc[UR12][R10.64+0x8] ;  /* 0x0000080c0a0a3981 */ /* 0x000ea2000c1e1900 */
[----:B---3--:R-:W-:-:S06]  /*0c20*/  @P4 IMAD.WIDE R16, R27, 0x4, R16 ;  /* 0x000000041b104825 */ /* 0x008fcc00078e0210 */
[----:B------:R-:W3:Y:S01]  /*0c30*/  @P4 LDG.E R16, desc[UR12][R16.64+0xc] ;  /* 0x00000c0c10104981 */ /* 0x000ee2000c1e1900 */
[----:B0-----:R-:W-:-:S06]  /*0c40*/  @P4 IMAD.WIDE R18, R26, 0x4, R18 ;  /* 0x000000041a124825 */ /* 0x001fcc00078e0212 */
[----:B------:R-:W3:Y:S01]  /*0c50*/  @P4 LDG.E R18, desc[UR12][R18.64+0xc] ;  /* 0x00000c0c12124981 */ /* 0x000ee2000c1e1900 */
[----:B------:R-:W-:Y:S02]  /*0c60*/  IADD3 R23, PT, PT, R23, 0x4, RZ ;  /* 0x0000000417177810 */ /* 0x000fe40007ffe0ff */
[----:B----4-:R-:W-:Y:S02]  /*0c70*/  @P1 F2FP.BF16.F32.PACK_AB R22, RZ, R22 ;  /* 0x00000016ff16123e */ /* 0x010fe400000010ff */
[----:B-----5:R-:W-:-:S05]  /*0c80*/  @P1 F2FP.BF16.F32.PACK_AB R24, RZ, R24 ;  /* 0x00000018ff18123e */ /* 0x020fca00000010ff */
[----:B------:R-:W-:Y:S01]  /*0c90*/  @P1 HFMA2.BF16_V2 R6, R24.H0_H0, R22.H0_H0, R6.H0_H0 ;  /* 0x2000001618061231 */ /* 0x000fe20000240806 */
[----:B--2---:R-:W-:Y:S02]  /*0ca0*/  @P2 F2FP.BF16.F32.PACK_AB R25, RZ, R25 ;  /* 0x00000019ff19223e */ /* 0x004fe400000010ff */
[----:B------:R-:W-:-:S05]  /*0cb0*/  @P2 F2FP.BF16.F32.PACK_AB R12, RZ, R12 ;  /* 0x0000000cff0c223e */ /* 0x000fca00000010ff */
[----:B------:R-:W-:Y:S01]  /*0cc0*/  @P2 HFMA2.BF16_V2 R6, R12.H0_H0, R25.H0_H0, R6.H0_H0 ;  /* 0x200000190c062231 */ /* 0x000fe20000240806 */
[----:B------:R-:W-:Y:S02]  /*0cd0*/  @P3 F2FP.BF16.F32.PACK_AB R14, RZ, R14 ;  /* 0x0000000eff0e323e */ /* 0x000fe400000010ff */
[----:B------:R-:W-:-:S05]  /*0ce0*/  @P3 F2FP.BF16.F32.PACK_AB R11, RZ, R10 ;  /* 0x0000000aff0b323e */ /* 0x000fca00000010ff */
[----:B------:R-:W-:Y:S01]  /*0cf0*/  @P3 HFMA2.BF16_V2 R6, R11.H0_H0, R14.H0_H0, R6.H0_H0 ;  /* 0x2000000e0b063231 */ /* 0x000fe20000240806 */
[----:B---3--:R-:W-:Y:S02]  /*0d00*/  @P4 F2FP.BF16.F32.PACK_AB R10, RZ, R16 ;  /* 0x00000010ff0a423e */ /* 0x008fe400000010ff */
[----:B------:R-:W-:-:S05]  /*0d10*/  @P4 F2FP.BF16.F32.PACK_AB R12, RZ, R18 ;  /* 0x00000012ff0c423e */ /* 0x000fca00000010ff */
[----:B------:R-:W-:-:S07]  /*0d20*/  @P4 HFMA2.BF16_V2 R6, R10.H0_H0, R12.H0_H0, R6.H0_H0 ;  /* 0x2000000c0a064231 */ /* 0x000fce0000240806 */
.L_x_39:
[----:B------:R-:W-:Y:S05]  /*0d30*/  BRA.U !UP1, `(.L_x_38) ;  /* 0x0000000109dc7547 */ /* 0x000fea000b800000 */
[----:B------:R-:W-:Y:S02]  /*0d40*/  UISETP.NE.AND UP0, UPT, UR9, 0x1, UPT ;  /* 0x000000010900788c */ /* 0x000fe4000bf05270 */
[----:B------:R-:W-:-:S04]  /*0d50*/  ULOP3.LUT UR10, UR7, 0x1, URZ, 0xc0, !UPT ;  /* 0x00000001070a7892 */ /* 0x000fc8000f8ec0ff */
[----:B------:R-:W-:-:S03]  /*0d60*/  UISETP.NE.U32.AND UP1, UPT, UR10, 0x1, UPT ;  /* 0x000000010a00788c */ /* 0x000fc6000bf25070 */
[----:B------:R-:W-:Y:S08]  /*0d70*/  BRA.U !UP0, `(.L_x_40) ;  /* 0x0000000108807547 */ /* 0x000ff0000b800000 */
[----:B------:R-:W0:Y:S01]  /*0d80*/  LDCU UR10, c[0x0][0x38c] ;  /* 0x00007180ff0a77ac */ /* 0x000e220008000800 */
[----:B------:R-:W-:-:S04]  /*0d90*/  IADD3 R18, PT, PT, R5, R23, RZ ;  /* 0x0000001705127210 */ /* 0x000fc80007ffe0ff */
[C---:B------:R-:W-:Y:S02]  /*0da0*/  IADD3 R10, PT, PT, R18.reuse, 0x1, RZ ;  /* 0x00000001120a7810 */ /* 0x040fe40007ffe0ff */
[----:B0-----:R-:W-:Y:S02]  /*0db0*/  ISETP.GE.AND P1, PT, R18, UR10, PT ;  /* 0x0000000a12007c0c */ /* 0x001fe4000bf26270 */
[----:B------:R-:W-:Y:S02]  /*0dc0*/  ISETP.GE.AND P2, PT, R10, UR10, PT ;  /* 0x0000000a0a007c0c */ /* 0x000fe4000bf46270 */
[----:B------:R-:W-:Y:S02]  /*0dd0*/  ISETP.GT.AND P1, PT, R18, -0x1, !P1 ;  /* 0xffffffff1200780c */ /* 0x000fe40004f24270 */
[----:B------:R-:W-:Y:S02]  /*0de0*/  ISETP.GT.AND P2, PT, R10, -0x1, !P2 ;  /* 0xffffffff0a00780c */ /* 0x000fe40005744270 */
[----:B------:R-:W-:-:S02]  /*0df0*/  PLOP3.LUT P1, PT, P0, P1, PT, 0x80, 0x8 ;  /* 0x000000000008781c */ /* 0x000fc40000723070 */
[----:B------:R-:W-:-:S11]  /*0e00*/  PLOP3.LUT P2, PT, P0, P2, PT, 0x80, 0x8 ;  /* 0x000000000008781c */ /* 0x000fd60000745070 */
[----:B------:R-:W0:Y:S01]  /*0e10*/  @P1 LDC.64 R14, c[0x0][0x3a8] ;  /* 0x0000ea00ff0e1b82 */ /* 0x000e220000000a00 */
[----:B------:R-:W-:Y:S02]  /*0e20*/  @P1 IMAD R25, R20, UR7, R23 ;  /* 0x0000000714191c24 */ /* 0x000fe4000f8e0217 */
[----:B------:R-:W-:-:S05]  /*0e30*/  @P1 IMAD R19, R21, UR10, R18 ;  /* 0x0000000a15131c24 */ /* 0x000fca000f8e0212 */
[----:B------:R-:W1:Y:S08]  /*0e40*/  @P1 LDC.64 R16, c[0x0][0x390] ;  /* 0x0000e400ff101b82 */ /* 0x000e700000000a00 */
[----:B------:R-:W2:Y:S08]  /*0e50*/  @P2 LDC.64 R12, c[0x0][0x390] ;  /* 0x0000e400ff0c2b82 */ /* 0x000eb00000000a00 */
[----:B------:R-:W3:Y:S01]  /*0e60*/  @P2 LDC.64 R10, c[0x0][0x3a8] ;  /* 0x0000ea00ff0a2b82 */ /* 0x000ee20000000a00 */
[----:B0-----:R-:W-:-:S04]  /*0e70*/  @P1 IMAD.WIDE R14, R25, 0x4, R14 ;  /* 0x00000004190e1825 */ /* 0x001fc800078e020e */
[----:B------:R-:W-:Y:S02]  /*0e80*/  @P2 IMAD R25, R20, UR7, R23 ;  /* 0x0000000714192c24 */ /* 0x000fe4000f8e0217 */
[----:B------:R-:W4:Y:S01]  /*0e90*/  @P1 LDG.E R14, desc[UR12][R14.64] ;  /* 0x0000000c0e0e1981 */ /* 0x000f22000c1e1900 */
[----:B-1----:R-:W-:-:S04]  /*0ea0*/  @P1 IMAD.WIDE R16, R19, 0x4, R16 ;  /* 0x0000000413101825 */ /* 0x002fc800078e0210 */
[----:B------:R-:W-:Y:S02]  /*0eb0*/  @P2 IMAD R19, R21, UR10, R18 ;  /* 0x0000000a15132c24 */ /* 0x000fe4000f8e0212 */
[----:B------:R-:W5:Y:S02]  /*0ec0*/  @P1 LDG.E R16, desc[UR12][R16.64] ;  /* 0x0000000c10101981 */ /* 0x000f64000c1e1900 */
[----:B--2---:R-:W-:-:S06]  /*0ed0*/  @P2 IMAD.WIDE R12, R19, 0x4, R12 ;  /* 0x00000004130c2825 */ /* 0x004fcc00078e020c */
[----:B------:R-:W2:Y:S01]  /*0ee0*/  @P2 LDG.E R12, desc[UR12][R12.64+0x4] ;  /* 0x0000040c0c0c2981 */ /* 0x000ea2000c1e1900 */
[----:B---3--:R-:W-:-:S06]  /*0ef0*/  @P2 IMAD.WIDE R10, R25, 0x4, R10 ;  /* 0x00000004190a2825 */ /* 0x008fcc00078e020a */
[----:B------:R5:W3:Y:S01]  /*0f00*/  @P2 LDG.E R10, desc[UR12][R10.64+0x4] ;  /* 0x0000040c0a0a2981 */ /* 0x000ae2000c1e1900 */
[----:B------:R-:W-:Y:S02]  /*0f10*/  IADD3 R23, PT, PT, R23, 0x2, RZ ;  /* 0x0000000217177810 */ /* 0x000fe40007ffe0ff */
[----:B----4-:R-:W-:Y:S02]  /*0f20*/  @P1 F2FP.BF16.F32.PACK_AB R15, RZ, R14 ;  /* 0x0000000eff0f123e */ /* 0x010fe400000010ff */
[----:B-----5:R-:W-:-:S05]  /*0f30*/  @P1 F2FP.BF16.F32.PACK_AB R11, RZ, R16 ;  /* 0x00000010ff0b123e */ /* 0x020fca00000010ff */
[----:B------:R-:W-:Y:S01]  /*0f40*/  @P1 HFMA2.BF16_V2 R6, R11.H0_H0, R15.H0_H0, R6.H0_H0 ;  /* 0x2000000f0b061231 */ /* 0x000fe20000240806 */
[----:B--2---:R-:W-:Y:S02]  /*0f50*/  @P2 F2FP.BF16.F32.PACK_AB R13, RZ, R12 ;  /* 0x0000000cff0d223e */ /* 0x004fe400000010ff */
[----:B---3--:R-:W-:-:S05]  /*0f60*/  @P2 F2FP.BF16.F32.PACK_AB R17, RZ, R10 ;  /* 0x0000000aff11223e */ /* 0x008fca00000010ff */
[----:B------:R-:W-:-:S07]  /*0f70*/  @P2 HFMA2.BF16_V2 R6, R13.H0_H0, R17.H0_H0, R6.H0_H0 ;  /* 0x200000110d062231 */ /* 0x000fce0000240806 */
.L_x_40:
[----:B------:R-:W-:Y:S05]  /*0f80*/  BRA.U UP1, `(.L_x_38) ;  /* 0x0000000101487547 */ /* 0x000fea000b800000 */
[----:B------:R-:W0:Y:S01]  /*0f90*/  LDCU UR10, c[0x0][0x38c] ;  /* 0x00007180ff0a77ac */ /* 0x000e220008000800 */
[----:B------:R-:W-:Y:S01]  /*0fa0*/  IADD3 R14, PT, PT, R5, R23, RZ ;  /* 0x00000017050e7210 */ /* 0x000fe20007ffe0ff */
[----:B------:R-:W-:Y:S03]  /*0fb0*/  BSSY.RECONVERGENT B0, `(.L_x_38) ;  /* 0x000000f000007945 */ /* 0x000fe60003800200 */
[----:B0-----:R-:W-:-:S04]  /*0fc0*/  ISETP.GE.AND P1, PT, R14, UR10, PT ;  /* 0x0000000a0e007c0c */ /* 0x001fc8000bf26270 */
[----:B------:R-:W-:-:S04]  /*0fd0*/  ISETP.GT.AND P1, PT, R14, -0x1, !P1 ;  /* 0xffffffff0e00780c */ /* 0x000fc80004f24270 */
[----:B------:R-:W-:-:S13]  /*0fe0*/  PLOP3.LUT P1, PT, P0, P1, PT, 0x80, 0x8 ;  /* 0x000000000008781c */ /* 0x000fda0000723070 */
[----:B------:R-:W-:Y:S05]  /*0ff0*/  @!P1 BRA `(.L_x_41) ;  /* 0x0000000000289947 */ /* 0x000fea0003800000 */
[----:B------:R-:W0:Y:S01]  /*1000*/  LDC.64 R12, c[0x0][0x390] ;  /* 0x0000e400ff0c7b82 */ /* 0x000e220000000a00 */
[----:B------:R-:W-:Y:S02]  /*1010*/  IMAD R21, R21, UR10, R14 ;  /* 0x0000000a15157c24 */ /* 0x000fe4000f8e020e */
[----:B------:R-:W-:-:S05]  /*1020*/  IMAD R23, R20, UR7, R23 ;  /* 0x0000000714177c24 */ /* 0x000fca000f8e0217 */
[----:B------:R-:W1:Y:S01]  /*1030*/  LDC.64 R10, c[0x0][0x3a8] ;  /* 0x0000ea00ff0a7b82 */ /* 0x000e620000000a00 */
[----:B0-----:R-:W-:-:S06]  /*1040*/  IMAD.WIDE R12, R21, 0x4, R12 ;  /* 0x00000004150c7825 */ /* 0x001fcc00078e020c */
[----:B------:R-:W2:Y:S01]  /*1050*/  LDG.E R12, desc[UR12][R12.64] ;  /* 0x0000000c0c0c7981 */ /* 0x000ea2000c1e1900 */
[----:B-1----:R-:W-:-:S06]  /*1060*/  IMAD.WIDE R10, R23, 0x4, R10 ;  /* 0x00000004170a7825 */ /* 0x002fcc00078e020a */
[----:B------:R-:W2:Y:S02]  /*1070*/  LDG.E R11, desc[UR12][R10.64] ;  /* 0x0000000c0a0b7981 */ /* 0x000ea4000c1e1900 */
[----:B--2---:R-:W-:-:S05]  /*1080*/  F2FP.BF16.F32.PACK_AB R11, R11, R12 ;  /* 0x0000000c0b0b723e */ /* 0x004fca00000010ff */
[----:B------:R-:W-:-:S07]  /*1090*/  HFMA2.BF16_V2 R6, R11.H0_H0, R11.H1_H1, R6.H0_H0 ;  /* 0x3000000b0b067231 */ /* 0x000fce0000240806 */
.L_x_41:
[----:B------:R-:W-:Y:S05]  /*10a0*/  BSYNC.RECONVERGENT B0 ;  /* 0x0000000000007941 */ /* 0x000fea0003800200 */
.L_x_38:
[----:B------:R-:W-:Y:S05]  /*10b0*/  @P6 BRA `(.L_x_42) ;  /* 0xfffffff000846947 */ /* 0x000fea000383ffff */
[----:B------:R-:W-:Y:S05]  /*10c0*/  @P5 BRA `(.L_x_43) ;  /* 0xfffffff000685947 */ /* 0x000fea000383ffff */
[----:B------:R-:W0:Y:S01]  /*10d0*/  LDC.64 R10, c[0x0][0x3b0] ;  /* 0x0000ec00ff0a7b82 */ /* 0x000e220000000a00 */
[----:B------:R-:W1:Y:S07]  /*10e0*/  LDCU.64 UR10, c[0x0][0x3c0] ;  /* 0x00007800ff0a77ac */ /* 0x000e6e0008000a00 */
[----:B------:R-:W2:Y:S08]  /*10f0*/  LDC R7, c[0x0][0x398] ;  /* 0x0000e600ff077b82 */ /* 0x000eb00000000800 */
[----:B------:R-:W3:Y:S01]  /*1100*/  LDC.64 R8, c[0x0][0x3b8] ;  /* 0x0000ee00ff087b82 */ /* 0x000ee20000000a00 */
[----:B0-----:R-:W-:-:S06]  /*1110*/  IMAD.WIDE.U32 R10, R0, 0x4, R10 ;  /* 0x00000004000a7825 */ /* 0x001fcc00078e000a */
[----:B------:R-:W4:Y:S01]  /*1120*/  LDG.E R10, desc[UR12][R10.64] ;  /* 0x0000000c0a0a7981 */ /* 0x000f22000c1e1900 */
[----:B--2---:R-:W-:-:S04]  /*1130*/  IMAD R7, R7, UR4, R0 ;  /* 0x0000000407077c24 */ /* 0x004fc8000f8e0200 */
[----:B-1----:R-:W-:-:S04]  /*1140*/  IMAD R12, R7, UR10, R2 ;  /* 0x0000000a070c7c24 */ /* 0x002fc8000f8e0202 */
[----:B------:R-:W-:-:S04]  /*1150*/  IMAD R7, R12, UR11, R3 ;  /* 0x0000000b0c077c24 */ /* 0x000fc8000f8e0203 */
[----:B---3--:R-:W-:-:S05]  /*1160*/  IMAD.WIDE R8, R7, 0x4, R8 ;  /* 0x0000000407087825 */ /* 0x008fca00078e0208 */
[----:B------:R-:W2:Y:S01]  /*1170*/  LDG.E R13, desc[UR12][R8.64] ;  /* 0x0000000c080d7981 */ /* 0x000ea2000c1e1900 */
[----:B------:R-:W-:Y:S01]  /*1180*/  UIADD3 UR5, UPT, UPT, UR4, 0x1, URZ ;  /* 0x0000000104057890 */ /* 0x000fe2000fffe0ff */
[----:B----4-:R-:W-:-:S05]  /*1190*/  F2FP.BF16.F32.PACK_AB R7, RZ, R10 ;  /* 0x0000000aff07723e */ /* 0x010fca00000010ff */
[----:B------:R-:W-:Y:S02]  /*11a0*/  HADD2.BF16_V2 R6, R6.H0_H0, R7.H0_H0 ;  /* 0x2000000706067230 */ /* 0x000fe40000200800 */
[----:B------:R-:W0:Y:S03]  /*11b0*/  LDC R7, c[0x0][0x380] ;  /* 0x0000e000ff077b82 */ /* 0x000e260000000800 */
[----:B------:R-:W-:-:S05]  /*11c0*/  SHF.L.U32 R6, R6, 0x10, RZ ;  /* 0x0000001006067819 */ /* 0x000fca00000006ff */
[----:B--2---:R-:W-:-:S05]  /*11d0*/  FADD R13, R6, R13 ;  /* 0x0000000d060d7221 */ /* 0x004fca0000000000 */
[----:B------:R1:W-:Y:S01]  /*11e0*/  STG.E desc[UR12][R8.64], R13 ;  /* 0x0000000d08007986 */ /* 0x0003e2000c10190c */
[----:B0-----:R-:W-:-:S13]  /*11f0*/  ISETP.NE.AND P0, PT, R7, UR5, PT ;  /* 0x0000000507007c0c */ /* 0x001fda000bf05270 */
[----:B-1----:R-:W-:Y:S05]  /*1200*/  @!P0 EXIT ;  /* 0x000000000000894d */ /* 0x002fea0003800000 */
[----:B------:R-:W-:Y:S01]  /*1210*/  UMOV UR4, UR5 ;  /* 0x0000000500047c82 */ /* 0x000fe20008000000 */
[----:B------:R-:W-:Y:S05]  /*1220*/  BRA `(.L_x_44) ;  /* 0xfffffff000087947 */ /* 0x000fea000383ffff */
.L_x_35:
[C---:B------:R-:W-:Y:S01]  /*1230*/  ISETP.GE.U32.AND P0, PT, R8.reuse, 0x8, PT ;  /* 0x000000080800780c */ /* 0x040fe20003f06070 */
[----:B------:R-:W-:Y:S01]  /*1240*/  HFMA2 R9, -RZ, RZ, 0, 0 ;  /* 0x00000000ff097431 */ /* 0x000fe200000001ff */
[----:B------:R-:W-:-:S04]  /*1250*/  LOP3.LUT R16, R8, 0x7, RZ, 0xc0, !PT ;  /* 0x0000000708107812 */ /* 0x000fc800078ec0ff */
[----:B------:R-:W-:-:S07]  /*1260*/  ISETP.NE.AND P1, PT, R16, RZ, PT ;  /* 0x000000ff1000720c */ /* 0x000fce0003f25270 */
[----:B------:R-:W-:Y:S06]  /*1270*/  @!P0 BRA `(.L_x_45) ;  /* 0x0000000400788947 */ /* 0x000fec0003800000 */
[----:B------:R-:W0:Y:S01]  /*1280*/  LDC.64 R4, c[0x0][0x3b8] ;  /* 0x0000ee00ff047b82 */ /* 0x000e220000000a00 */
[----:B------:R-:W-:Y:S02]  /*1290*/  LOP3.LUT R9, R8, 0x7ffffff8, RZ, 0xc0, !PT ;  /* 0x7ffffff808097812 */ /* 0x000fe400078ec0ff */
[----:B------:R-:W-:-:S07]  /*12a0*/  MOV R10, RZ ;  /* 0x000000ff000a7202 */ /* 0x000fce0000000f00 */
.L_x_46:
[----:B-1----:R-:W-:Y:S01]  /*12b0*/  IMAD R15, R10, UR7, R0 ;  /* 0x000000070a0f7c24 */ /* 0x002fe2000f8e0200 */
[----:B------:R-:W2:Y:S03]  /*12c0*/  LDG.E R11, desc[UR12][R6.64] ;  /* 0x0000000c060b7981 */ /* 0x000ea6000c1e1900 */
[----:B------:R-:W-:-:S04]  /*12d0*/  IMAD R12, R15, UR8, R2 ;  /* 0x000000080f0c7c24 */ /* 0x000fc8000f8e0202 */
[----:B------:R-:W-:-:S04]  /*12e0*/  IMAD R13, R12, UR9, R3 ;  /* 0x000000090c0d7c24 */ /* 0x000fc8000f8e0203 */
[----:B0-----:R-:W-:-:S05]  /*12f0*/  IMAD.WIDE R12, R13, 0x4, R4 ;  /* 0x000000040d0c7825 */ /* 0x001fca00078e0204 */
[----:B------:R-:W3:Y:S01]  /*1300*/  LDG.E R14, desc[UR12][R12.64] ;  /* 0x0000000c0c0e7981 */ /* 0x000ee2000c1e1900 */
[----:B------:R-:W-:Y:S02]  /*1310*/  IADD3 R19, PT, PT, R15, UR7, RZ ;  /* 0x000000070f137c10 */ /* 0x000fe4000fffe0ff */
[----:B--2---:R-:W-:-:S05]  /*1320*/  F2FP.BF16.F32.PACK_AB R11, RZ, R11 ;  /* 0x0000000bff0b723e */ /* 0x004fca00000010ff */
[----:B------:R-:W-:-:S05]  /*1330*/  HADD2.BF16_V2 R11, R11.H0_H0, RZ.H0_H0 ;  /* 0x200000ff0b0b7230 */ /* 0x000fca0000200800 */
[----:B------:R-:W-:-:S05]  /*1340*/  SHF.L.U32 R11, R11, 0x10, RZ ;  /* 0x000000100b0b7819 */ /* 0x000fca00000006ff */
[----:B---3--:R-:W-:Y:S01]  /*1350*/  FADD R11, R11, R14 ;  /* 0x0000000e0b0b7221 */ /* 0x008fe20000000000 */
[----:B------:R-:W-:-:S04]  /*1360*/  IMAD R14, R19, UR8, R2 ;  /* 0x00000008130e7c24 */ /* 0x000fc8000f8e0202 */
[----:B------:R0:W-:Y:S04]  /*1370*/  STG.E desc[UR12][R12.64], R11 ;  /* 0x0000000b0c007986 */ /* 0x0001e8000c10190c */
[----:B------:R-:W2:Y:S01]  /*1380*/  LDG.E R17, desc[UR12][R6.64] ;  /* 0x0000000c06117981 */ /* 0x000ea2000c1e1900 */
[----:B------:R-:W-:-:S04]  /*1390*/  IMAD R15, R14, UR9, R3 ;  /* 0x000000090e0f7c24 */ /* 0x000fc8000f8e0203 */
[----:B------:R-:W-:-:S05]  /*13a0*/  IMAD.WIDE R14, R15, 0x4, R4 ;  /* 0x000000040f0e7825 */ /* 0x000fca00078e0204 */
[----:B------:R-:W3:Y:S01]  /*13b0*/  LDG.E R18, desc[UR12][R14.64] ;  /* 0x0000000c0e127981 */ /* 0x000ee2000c1e1900 */
[----:B------:R-:W-:-:S05]  /*13c0*/  IADD3 R19, PT, PT, R19, UR7, RZ ;  /* 0x0000000713137c10 */ /* 0x000fca000fffe0ff */
[----:B0-----:R-:W-:-:S04]  /*13d0*/  IMAD R12, R19, UR8, R2 ;  /* 0x00000008130c7c24 */ /* 0x001fc8000f8e0202 */
[----:B------:R-:W-:-:S04]  /*13e0*/  IMAD R13, R12, UR9, R3 ;  /* 0x000000090c0d7c24 */ /* 0x000fc8000f8e0203 */
[----:B------:R-:W-:Y:S01]  /*13f0*/  IMAD.WIDE R12, R13, 0x4, R4 ;  /* 0x000000040d0c7825 */ /* 0x000fe200078e0204 */
[----:B--2---:R-:W-:-:S05]  /*1400*/  F2FP.BF16.F32.PACK_AB R17, RZ, R17 ;  /* 0x00000011ff11723e */ /* 0x004fca00000010ff */
[----:B------:R-:W-:-:S05]  /*1410*/  HADD2.BF16_V2 R17, R17.H0_H0, RZ.H0_H0 ;  /* 0x200000ff11117230 */ /* 0x000fca0000200800 */
[----:B------:R-:W-:-:S05]  /*1420*/  SHF.L.U32 R17, R17, 0x10, RZ ;  /* 0x0000001011117819 */ /* 0x000fca00000006ff */
[----:B---3--:R-:W-:-:S05]  /*1430*/  FADD R17, R17, R18 ;  /* 0x0000001211117221 */ /* 0x008fca0000000000 */
[----:B------:R0:W-:Y:S04]  /*1440*/  STG.E desc[UR12][R14.64], R17 ;  /* 0x000000110e007986 */ /* 0x0001e8000c10190c */
[----:B------:R-:W2:Y:S04]  /*1450*/  LDG.E R11, desc[UR12][R6.64] ;  /* 0x0000000c060b7981 */ /* 0x000ea8000c1e1900 */
        /* <DEDUP_REMOVED lines=56> */
[----:B------:R-:W-:-:S04]  /*17e0*/  IADD3 R10, PT, PT, R10, 0x8, RZ ;  /* 0x000000080a0a7810 */ /* 0x000fc80007ffe0ff */
[----:B------:R-:W-:Y:S02]  /*17f0*/  ISETP.NE.AND P0, PT, R10, R9, PT ;  /* 0x000000090a00720c */ /* 0x000fe40003f05270 */
[----:B--2---:R-:W-:-:S05]  /*1800*/  F2FP.BF16.F32.PACK_AB R17, RZ, R17 ;  /* 0x00000011ff11723e */ /* 0x004fca00000010ff */
[----:B------:R-:W-:-:S05]  /*1810*/  HADD2.BF16_V2 R17, R17.H0_H0, RZ.H0_H0 ;  /* 0x200000ff11117230 */ /* 0x000fca0000200800 */
[----:B------:R-:W-:-:S05]  /*1820*/  SHF.L.U32 R17, R17, 0x10, RZ ;  /* 0x0000001011117819 */ /* 0x000fca00000006ff */
[----:B---3--:R-:W-:-:S05]  /*1830*/  FADD R17, R17, R18 ;  /* 0x0000001211117221 */ /* 0x008fca0000000000 */
[----:B------:R1:W-:Y:S01]  /*1840*/  STG.E desc[UR12][R14.64], R17 ;  /* 0x000000110e007986 */ /* 0x0003e2000c10190c */
[----:B------:R-:W-:Y:S05]  /*1850*/  @P0 BRA `(.L_x_46) ;  /* 0xfffffff800940947 */ /* 0x000fea000383ffff */
.L_x_45:
[----:B------:R-:W-:Y:S05]  /*1860*/  @!P1 EXIT ;  /* 0x000000000000994d */ /* 0x000fea0003800000 */
[----:B------:R-:W-:Y:S02]  /*1870*/  ISETP.GE.U32.AND P0, PT, R16, 0x4, PT ;  /* 0x000000041000780c */ /* 0x000fe40003f06070 */
[----:B-1----:R-:W-:-:S04]  /*1880*/  LOP3.LUT R17, R8, 0x3, RZ, 0xc0, !PT ;  /* 0x0000000308117812 */ /* 0x002fc800078ec0ff */
[----:B------:R-:W-:-:S07]  /*1890*/  ISETP.NE.AND P1, PT, R17, RZ, PT ;  /* 0x000000ff1100720c */ /* 0x000fce0003f25270 */
[----:B------:R-:W-:Y:S06]  /*18a0*/  @!P0 BRA `(.L_x_47) ;  /* 0x0000000000b88947 */ /* 0x000fec0003800000 */
[----:B------:R-:W0:Y:S01]  /*18b0*/  LDC.64 R4, c[0x0][0x3b8] ;  /* 0x0000ee00ff047b82 */ /* 0x000e220000000a00 */
[----:B------:R-:W-:Y:S01]  /*18c0*/  IMAD R13, R9, UR7, R0 ;  /* 0x00000007090d7c24 */ /* 0x000fe2000f8e0200 */
        /* <DEDUP_REMOVED lines=34> */
[----:B0-----:R-:W2:Y:S01]  /*1af0*/  LDG.E R12, desc[UR12][R6.64] ;  /* 0x0000000c060c7981 */ /* 0x001ea2000c1e1900 */
[----:B------:R-:W-:-:S04]  /*1b00*/  IMAD R13, R14, UR9, R3 ;  /* 0x000000090e0d7c24 */ /* 0x000fc8000f8e0203 */
[----:B------:R-:W-:-:S05]  /*1b10*/  IMAD.WIDE R4, R13, 0x4, R4 ;  /* 0x000000040d047825 */ /* 0x000fca00078e0204 */
[----:B------:R-:W3:Y:S01]  /*1b20*/  LDG.E R13, desc[UR12][R4.64] ;  /* 0x0000000c040d7981 */ /* 0x000ee2000c1e1900 */
[----:B------:R-:W-:Y:S02]  /*1b30*/  IADD3 R9, PT, PT, R9, 0x4, RZ ;  /* 0x0000000409097810 */ /* 0x000fe40007ffe0ff */
[----:B--2---:R-:W-:-:S05]  /*1b40*/  F2FP.BF16.F32.PACK_AB R12, RZ, R12 ;  /* 0x0000000cff0c723e */ /* 0x004fca00000010ff */
[----:B------:R-:W-:-:S05]  /*1b50*/  HADD2.BF16_V2 R12, R12.H0_H0, RZ.H0_H0 ;  /* 0x200000ff0c0c7230 */ /* 0x000fca0000200800 */
[----:B------:R-:W-:-:S05]  /*1b60*/  SHF.L.U32 R12, R12, 0x10, RZ ;  /* 0x000000100c0c7819 */ /* 0x000fca00000006ff */
[----:B---3--:R-:W-:-:S05]  /*1b70*/  FADD R13, R12, R13 ;  /* 0x0000000d0c0d7221 */ /* 0x008fca0000000000 */
[----:B------:R1:W-:Y:S02]  /*1b80*/  STG.E desc[UR12][R4.64], R13 ;  /* 0x0000000d04007986 */ /* 0x0003e4000c10190c */
.L_x_47:
[----:B------:R-:W-:Y:S05]  /*1b90*/  @!P1 EXIT ;  /* 0x000000000000994d */ /* 0x000fea0003800000 */
[----:B------:R-:W-:Y:S02]  /*1ba0*/  ISETP.NE.AND P0, PT, R17, 0x1, PT ;  /* 0x000000011100780c */ /* 0x000fe40003f05270 */
[----:B------:R-:W-:-:S04]  /*1bb0*/  LOP3.LUT R8, R8, 0x1, RZ, 0xc0, !PT ;  /* 0x0000000108087812 */ /* 0x000fc800078ec0ff */
[----:B------:R-:W-:-:S07]  /*1bc0*/  ISETP.NE.U32.AND P1, PT, R8, 0x1, PT ;  /* 0x000000010800780c */ /* 0x000fce0003f25070 */
[----:B------:R-:W-:Y:S06]  /*1bd0*/  @!P0 BRA `(.L_x_48) ;  /* 0x0000000000608947 */ /* 0x000fec0003800000 */
[----:B-1----:R-:W0:Y:S01]  /*1be0*/  LDC.64 R4, c[0x0][0x3b8] ;  /* 0x0000ee00ff047b82 */ /* 0x002e220000000a00 */
[----:B------:R-:W-:Y:S01]  /*1bf0*/  IMAD R15, R9, UR7, R0 ;  /* 0x00000007090f7c24 */ /* 0x000fe2000f8e0200 */
[----:B------:R-:W2:Y:S03]  /*1c00*/  LDG.E R8, desc[UR12][R6.64] ;  /* 0x0000000c06087981 */ /* 0x000ea6000c1e1900 */
[----:B------:R-:W-:-:S04]  /*1c10*/  IMAD R10, R15, UR8, R2 ;  /* 0x000000080f0a7c24 */ /* 0x000fc8000f8e0202 */
[----:B------:R-:W-:-:S04]  /*1c20*/  IMAD R11, R10, UR9, R3 ;  /* 0x000000090a0b7c24 */ /* 0x000fc8000f8e0203 */
[----:B0-----:R-:W-:-:S05]  /*1c30*/  IMAD.WIDE R10, R11, 0x4, R4 ;  /* 0x000000040b0a7825 */ /* 0x001fca00078e0204 */
[----:B------:R-:W3:Y:S01]  /*1c40*/  LDG.E R13, desc[UR12][R10.64] ;  /* 0x0000000c0a0d7981 */ /* 0x000ee2000c1e1900 */
[----:B------:R-:W-:-:S05]  /*1c50*/  IADD3 R15, PT, PT, R15, UR7, RZ ;  /* 0x000000070f0f7c10 */ /* 0x000fca000fffe0ff */
[----:B------:R-:W-:-:S04]  /*1c60*/  IMAD R12, R15, UR8, R2 ;  /* 0x000000080f0c7c24 */ /* 0x000fc8000f8e0202 */
        /* <DEDUP_REMOVED lines=9> */
[----:B------:R-:W-:Y:S02]  /*1d00*/  IADD3 R9, PT, PT, R9, 0x2, RZ ;  /* 0x0000000209097810 */ /* 0x000fe40007ffe0ff */
[----:B--2---:R-:W-:-:S05]  /*1d10*/  F2FP.BF16.F32.PACK_AB R8, RZ, R8 ;  /* 0x00000008ff08723e */ /* 0x004fca00000010ff */
[----:B------:R-:W-:-:S05]  /*1d20*/  HADD2.BF16_V2 R8, R8.H0_H0, RZ.H0_H0 ;  /* 0x200000ff08087230 */ /* 0x000fca0000200800 */
[----:B------:R-:W-:-:S05]  /*1d30*/  SHF.L.U32 R8, R8, 0x10, RZ ;  /* 0x0000001008087819 */ /* 0x000fca00000006ff */
[----:B---3--:R-:W-:-:S05]  /*1d40*/  FADD R15, R8, R15 ;  /* 0x0000000f080f7221 */ /* 0x008fca0000000000 */
[----:B------:R0:W-:Y:S02]  /*1d50*/  STG.E desc[UR12][R4.64], R15 ;  /* 0x0000000f04007986 */ /* 0x0001e4000c10190c */
.L_x_48:
[----:B------:R-:W-:Y:S05]  /*1d60*/  @P1 EXIT ;  /* 0x000000000000194d */ /* 0x000fea0003800000 */
[----:B01----:R-:W0:Y:S01]  /*1d70*/  LDC.64 R4, c[0x0][0x3b8] ;  /* 0x0000ee00ff047b82 */ /* 0x003e220000000a00 */
[----:B------:R-:W-:Y:S01]  /*1d80*/  IMAD R9, R9, UR7, R0 ;  /* 0x0000000709097c24 */ /* 0x000fe2000f8e0200 */
[----:B------:R-:W2:Y:S03]  /*1d90*/  LDG.E R6, desc[UR12][R6.64] ;  /* 0x0000000c06067981 */ /* 0x000ea6000c1e1900 */
[----:B------:R-:W-:-:S04]  /*1da0*/  IMAD R2, R9, UR8, R2 ;  /* 0x0000000809027c24 */ /* 0x000fc8000f8e0202 */
[----:B------:R-:W-:-:S04]  /*1db0*/  IMAD R3, R2, UR9, R3 ;  /* 0x0000000902037c24 */ /* 0x000fc8000f8e0203 */
[----:B0-----:R-:W-:-:S05]  /*1dc0*/  IMAD.WIDE R2, R3, 0x4, R4 ;  /* 0x0000000403027825 */ /* 0x001fca00078e0204 */
[----:B------:R-:W3:Y:S01]  /*1dd0*/  LDG.E R5, desc[UR12][R2.64] ;  /* 0x0000000c02057981 */ /* 0x000ee2000c1e1900 */
[----:B--2---:R-:W-:-:S05]  /*1de0*/  F2FP.BF16.F32.PACK_AB R0, RZ, R6 ;  /* 0x00000006ff00723e */ /* 0x004fca00000010ff */
[----:B------:R-:W-:-:S05]  /*1df0*/  HADD2.BF16_V2 R0, R0.H0_H0, RZ.H0_H0 ;  /* 0x200000ff00007230 */ /* 0x000fca0000200800 */
[----:B------:R-:W-:-:S05]  /*1e00*/  SHF.L.U32 R0, R0, 0x10, RZ ;  /* 0x0000001000007819 */ /* 0x000fca00000006ff */
[----:B---3--:R-:W-:-:S05]  /*1e10*/  FADD R5, R0, R5 ;  /* 0x0000000500057221 */ /* 0x008fca0000000000 */
[----:B------:R-:W-:Y:S01]  /*1e20*/  STG.E desc[UR12][R2.64], R5 ;  /* 0x0000000502007986 */ /* 0x000fe2000c10190c */
[----:B------:R-:W-:Y:S05]  /*1e30*/  EXIT ;  /* 0x000000000000794d */ /* 0x000fea0003800000 */
.L_x_34:
[C---:B------:R-:W-:Y:S02]  /*1e40*/  ISETP.GE.U32.AND P0, PT, R8.reuse, 0x8, PT ;  /* 0x000000080800780c */ /* 0x040fe40003f06070 */
[----:B------:R-:W-:Y:S02]  /*1e50*/  LOP3.LUT R16, R8, 0x7, RZ, 0xc0, !PT ;  /* 0x0000000708107812 */ /* 0x000fe400078ec0ff */
[----:B------:R-:W-:Y:S02]  /*1e60*/  MOV R9, RZ ;  /* 0x000000ff00097202 */ /* 0x000fe40000000f00 */
[----:B------:R-:W-:-:S07]  /*1e70*/  ISETP.NE.AND P1, PT, R16, RZ, PT ;  /* 0x000000ff1000720c */ /* 0x000fce0003f25270 */
[----:B------:R-:W-:Y:S06]  /*1e80*/  @!P0 BRA `(.L_x_49) ;  /* 0x0000000400788947 */ /* 0x000fec0003800000 */
[----:B------:R-:W0:Y:S01]  /*1e90*/  LDC.64 R4, c[0x0][0x3b8] ;  /* 0x0000ee00ff047b82 */ /* 0x000e220000000a00 */
[----:B------:R-:W-:Y:S01]  /*1ea0*/  HFMA2 R10, -RZ, RZ, 0, 0 ;  /* 0x00000000ff0a7431 */ /* 0x000fe200000001ff */
[----:B------:R-:W-:-:S07]  /*1eb0*/  LOP3.LUT R9, R8, 0x7ffffff8, RZ, 0xc0, !PT ;  /* 0x7ffffff808097812 */ /* 0x000fce00078ec0ff */
.L_x_50:
        /* <DEDUP_REMOVED lines=91> */
.L_x_49:
        /* <DEDUP_REMOVED lines=51> */
.L_x_51:
        /* <DEDUP_REMOVED lines=29> */
.L_x_52:
        /* <DEDUP_REMOVED lines=14> */
.L_x_33:
        /* <DEDUP_REMOVED lines=8> */
.L_x_54:
        /* <DEDUP_REMOVED lines=91> */
.L_x_53:
        /* <DEDUP_REMOVED lines=51> */
.L_x_55:
        /* <DEDUP_REMOVED lines=29> */
.L_x_56:
        /* <DEDUP_REMOVED lines=14> */
.L_x_57:
        /* <DEDUP_REMOVED lines=10> */
.L_x_87:


//--------------------- .text._Z17convolutionKerneliiiiPfiiiS_S_iiii --------------------------
	.section	.text._Z17convolutionKerneliiiiPfiiiS_S_iiii,"ax",@progbits
	.align	128
        .global         _Z17convolutionKerneliiiiPfiiiS_S_iiii
        .type           _Z17convolutionKerneliiiiPfiiiS_S_iiii,@function
        .size           _Z17convolutionKerneliiiiPfiiiS_S_iiii,(.L_x_88 - _Z17convolutionKerneliiiiPfiiiS_S_iiii)
        .other          _Z17convolutionKerneliiiiPfiiiS_S_iiii,@"STO_CUDA_ENTRY STV_DEFAULT"
_Z17convolutionKerneliiiiPfiiiS_S_iiii:
.text._Z17convolutionKerneliiiiPfiiiS_S_iiii:
[----:B------:R-:W-:Y:S01]  /*0000*/  LDC R1, c[0x0][0x37c] ;  /* 0x0000df00ff017b82 */ /* 0x000fe20000000800 */
[----:B------:R-:W0:Y:S07]  /*0010*/  S2R R4, SR_TID.Y ;  /* 0x0000000000047919 */ /* 0x000e2e0000002200 */
[----:B------:R-:W1:Y:S01]  /*0020*/  LDC R0, c[0x0][0x360] ;  /* 0x0000d800ff007b82 */ /* 0x000e620000000800 */
[----:B------:R-:W2:Y:S01]  /*0030*/  LDCU.64 UR8, c[0x0][0x3b8] ;  /* 0x00007700ff0877ac */ /* 0x000ea20008000a00 */
[----:B------:R-:W1:Y:S06]  /*0040*/  S2R R5, SR_TID.X ;  /* 0x0000000000057919 */ /* 0x000e6c0000002100 */
[----:B------:R-:W0:Y:S08]  /*0050*/  S2UR UR5, SR_CTAID.Y ;  /* 0x00000000000579c3 */ /* 0x000e300000002600 */
[----:B------:R-:W0:Y:S08]  /*0060*/  LDC R11, c[0x0][0x364] ;  /* 0x0000d900ff0b7b82 */ /* 0x000e300000000800 */
[----:B------:R-:W1:Y:S08]  /*0070*/  S2UR UR4, SR_CTAID.X ;  /* 0x00000000000479c3 */ /* 0x000e700000002500 */
[----:B------:R-:W3:Y:S08]  /*0080*/  S2UR UR11, SR_CTAID.Z ;  /* 0x00000000000b79c3 */ /* 0x000ef00000002700 */
[----:B------:R-:W3:Y:S01]  /*0090*/  LDC R2, c[0x0][0x398] ;  /* 0x0000e600ff027b82 */ /* 0x000ee20000000800 */
[----:B0-----:R-:W-:-:S05]  /*00a0*/  IMAD R11, R11, UR5, R4 ;  /* 0x000000050b0b7c24 */ /* 0x001fca000f8e0204 */
[----:B--2---:R-:W-:Y:S02]  /*00b0*/  ISETP.GE.AND P0, PT, R11, UR8, PT ;  /* 0x000000080b007c0c */ /* 0x004fe4000bf06270 */
[----:B------:R-:W0:Y:S01]  /*00c0*/  LDC R3, c[0x0][0x380] ;  /* 0x0000e000ff037b82 */ /* 0x000e220000000800 */
[----:B-1----:R-:W-:-:S05]  /*00d0*/  IMAD R0, R0, UR4, R5 ;  /* 0x0000000400007c24 */ /* 0x002fca000f8e0205 */
[----:B------:R-:W-:-:S04]  /*00e0*/  ISETP.GE.OR P0, PT, R0, UR9, P0 ;  /* 0x0000000900007c0c */ /* 0x000fc80008706670 */
[----:B---3--:R-:W-:-:S04]  /*00f0*/  ISETP.LE.OR P0, PT, R2, UR11, P0 ;  /* 0x0000000b02007c0c */ /* 0x008fc80008703670 */
[----:B0-----:R-:W-:-:S13]  /*0100*/  ISETP.LT.OR P0, PT, R3, 0x1, P0 ;  /* 0x000000010300780c */ /* 0x001fda0000701670 */
[----:B------:R-:W-:Y:S05]  /*0110*/  @P0 EXIT ;  /* 0x000000000000094d */ /* 0x000fea0003800000 */
[----:B------:R-:W0:Y:S01]  /*0120*/  LDCU UR4, c[0x0][0x384] ;  /* 0x00007080ff0477ac */ /* 0x000e220008000800 */
[----:B------:R-:W1:Y:S01]  /*0130*/  LDC.64 R4, c[0x0][0x3c0] ;  /* 0x0000f000ff047b82 */ /* 0x000e620000000a00 */
[----:B------:R-:W2:Y:S01]  /*0140*/  LDCU.64 UR12, c[0x0][0x358] ;  /* 0x00006b00ff0c77ac */ /* 0x000ea20008000a00 */
[----:B0-----:R-:W-:Y:S01]  /*0150*/  UISETP.GE.AND UP0, UPT, UR4, 0x1, UPT ;  /* 0x000000010400788c */ /* 0x001fe2000bf06270 */
[-CC-:B-1----:R-:W-:Y:S02]  /*0160*/  IMAD R25, R11, R5.reuse, -R4.reuse ;  /* 0x000000050b197224 */ /* 0x182fe400078e0a04 */
[----:B------:R-:W-:-:S06]  /*0170*/  IMAD R10, R0, R5, -R4 ;  /* 0x00000005000a7224 */ /* 0x000fcc00078e0a04 */
        /* <DEDUP_REMOVED lines=11> */
.L_x_69:
[----:B------:R-:W-:Y:S01]  /*0230*/  PRMT R13, RZ, 0x7610, R13 ;  /* 0x00007610ff0d7816 */ /* 0x000fe2000000000d */
[----:B0-----:R-:W-:-:S06]  /*0240*/  UMOV UR5, URZ ;  /* 0x000000ff00057c82 */ /* 0x001fcc0008000000 */
.L_x_68:
[----:B------:R-:W0:Y:S02]  /*0250*/  LDCU UR6, c[0x0][0x384] ;  /* 0x00007080ff0677ac */ /* 0x000e240008000800 */
[----:B0-----:R-:W-:Y:S02]  /*0260*/  UIMAD UR14, UR4, UR6, UR5 ;  /* 0x00000006040e72a4 */ /* 0x001fe4000f8e0205 */
[----:B------:R-:W-:Y:S02]  /*0270*/  UIMAD UR15, UR11, UR6, UR5 ;  /* 0x000000060b0f72a4 */ /* 0x000fe4000f8e0205 */
[----:B------:R-:W-:-:S04]  /*0280*/  UIADD3 UR5, UPT, UPT, UR5, 0x1, URZ ;  /* 0x0000000105057890 */ /* 0x000fc8000fffe0ff */
[----:B------:R-:W-:-:S03]  /*0290*/  UISETP.NE.AND UP1, UPT, UR5, UR6, UPT ;  /* 0x000000060500728c */ /* 0x000fc6000bf25270 */
[----:B------:R-:W-:-:S08]  /*02a0*/  UMOV UR6, URZ ;  /* 0x000000ff00067c82 */ /* 0x000fd00008000000 */
.L_x_67:
[----:B------:R-:W0:Y:S01]  /*02b0*/  LDCU UR17, c[0x0][0x3a0] ;  /* 0x00007400ff1177ac */ /* 0x000e220008000800 */
[----:B------:R-:W1:Y:S01]  /*02c0*/  LDC R3, c[0x0][0x388] ;  /* 0x0000e200ff037b82 */ /* 0x000e620000000800 */
[----:B------:R-:W-:Y:S01]  /*02d0*/  IADD3 R12, PT, PT, R25, UR6, RZ ;  /* 0x00000006190c7c10 */ /* 0x000fe2000fffe0ff */
[----:B------:R-:W-:Y:S01]  /*02e0*/  HFMA2 R5, -RZ, RZ, 0, 0 ;  /* 0x00000000ff057431 */ /* 0x000fe200000001ff */
[----:B------:R-:W2:Y:S01]  /*02f0*/  LDCU UR10, c[0x0][0x39c] ;  /* 0x00007380ff0a77ac */ /* 0x000ea20008000800 */
[----:B0-----:R-:W-:-:S04]  /*0300*/  MOV R14, UR17 ;  /* 0x00000011000e7c02 */ /* 0x001fc80008000f00 */
[----:B------:R-:W-:Y:S01]  /*0310*/  ISETP.GE.U32.AND P1, PT, R14, 0x8, PT ;  /* 0x000000080e00780c */ /* 0x000fe20003f26070 */
[----:B--2---:R-:W-:Y:S02]  /*0320*/  UIMAD UR16, UR15, UR10, UR6 ;  /* 0x0000000a0f1072a4 */ /* 0x004fe4000f8e0206 */
[----:B------:R-:W-:Y:S01]  /*0330*/  UIADD3 UR6, UPT, UPT, UR6, 0x1, URZ ;  /* 0x0000000106067890 */ /* 0x000fe2000fffe0ff */
[----:B-1----:R-:W-:-:S03]  /*0340*/  ISETP.GE.AND P0, PT, R12, R3, PT ;  /* 0x000000030c00720c */ /* 0x002fc60003f06270 */
[----:B------:R-:W-:Y:S01]  /*0350*/  UISETP.NE.AND UP0, UPT, UR6, UR10, UPT ;  /* 0x0000000a0600728c */ /* 0x000fe2000bf05270 */
[----:B------:R-:W-:Y:S01]  /*0360*/  ISETP.GT.AND P0, PT, R12, -0x1, !P0 ;  /* 0xffffffff0c00780c */ /* 0x000fe20004704270 */
[----:B------:R-:W-:-:S04]  /*0370*/  IMAD R12, R3, UR14, R12 ;  /* 0x0000000e030c7c24 */ /* 0x000fc8000f8e020c */
[----:B------:R-:W-:Y:S08]  /*0380*/  @!P1 BRA `(.L_x_61) ;  /* 0x0000000400549947 */ /* 0x000ff00003800000 */
[----:B------:R-:W0:Y:S01]  /*0390*/  LDC R14, c[0x0][0x3a0] ;  /* 0x0000e800ff0e7b82 */ /* 0x000e220000000800 */
[----:B------:R-:W-:Y:S01]  /*03a0*/  MOV R15, RZ ;  /* 0x000000ff000f7202 */ /* 0x000fe20000000f00 */
[----:B------:R-:W1:Y:S06]  /*03b0*/  LDCU UR10, c[0x0][0x38c] ;  /* 0x00007180ff0a77ac */ /* 0x000e6c0008000800 */
[----:B------:R-:W2:Y:S08]  /*03c0*/  LDC.64 R2, c[0x0][0x390] ;  /* 0x0000e400ff027b82 */ /* 0x000eb00000000a00 */
[----:B------:R-:W3:Y:S02]  /*03d0*/  LDC.64 R4, c[0x0][0x3a8] ;  /* 0x0000ea00ff047b82 */ /* 0x000ee40000000a00 */
.L_x_62:
[--C-:B------:R-:W-:Y:S02]  /*03e0*/  IMAD.IADD R17, R10, 0x1, R15.reuse ;  /* 0x000000010a117824 */ /* 0x100fe400078e020f */
[----:B0-----:R-:W-:Y:S02]  /*03f0*/  IMAD R9, R14, UR16, R15 ;  /* 0x000000100e097c24 */ /* 0x001fe4000f8e020f */
[----:B-1----:R-:W-:Y:S01]  /*0400*/  IMAD R7, R12, UR10, R17 ;  /* 0x0000000a0c077c24 */ /* 0x002fe2000f8e0211 */
[----:B------:R-:W-:Y:S01]  /*0410*/  IADD3 R6, PT, PT, R17, 0x1, RZ ;  /* 0x0000000111067810 */ /* 0x000fe20007ffe0ff */
[----:B---3--:R-:W-:Y:S01]  /*0420*/  IMAD.WIDE R8, R9, 0x4, R4 ;  /* 0x0000000409087825 */ /* 0x008fe200078e0204 */
[C---:B------:R-:W-:Y:S02]  /*0430*/  ISETP.GE.AND P6, PT, R17.reuse, UR10, PT ;  /* 0x0000000a11007c0c */ /* 0x040fe4000bfc6270 */
[----:B------:R-:W-:Y:S02]  /*0440*/  ISETP.GE.AND P5, PT, R6, UR10, PT ;  /* 0x0000000a06007c0c */ /* 0x000fe4000bfa6270 */
[----:B------:R-:W-:-:S02]  /*0450*/  ISETP.GT.AND P6, PT, R17, -0x1, !P6 ;  /* 0xffffffff1100780c */ /* 0x000fc400077c4270 */
[----:B------:R-:W-:Y:S01]  /*0460*/  ISETP.GT.AND P5, PT, R6, -0x1, !P5 ;  /* 0xffffffff0600780c */ /* 0x000fe20006fa4270 */
[----:B--2---:R-:W-:Y:S01]  /*0470*/  IMAD.WIDE R6, R7, 0x4, R2 ;  /* 0x0000000407067825 */ /* 0x004fe200078e0202 */
[----:B------:R-:W-:Y:S02]  /*0480*/  PLOP3.LUT P6, PT, P0, P6, PT, 0x80, 0x8 ;  /* 0x000000000008781c */ /* 0x000fe400007cd070 */
[----:B------:R-:W-:Y:S02]  /*0490*/  PLOP3.LUT P5, PT, P0, P5, PT, 0x80, 0x8 ;  /* 0x000000000008781c */ /* 0x000fe400007ab070 */
[C---:B------:R-:W-:Y:S02]  /*04a0*/  IADD3 R19, PT, PT, R17.reuse, 0x3, RZ ;  /* 0x0000000311137810 */ /* 0x040fe40007ffe0ff */
[----:B------:R-:W-:-:S07]  /*04b0*/  IADD3 R22, PT, PT, R17, 0x2, RZ ;  /* 0x0000000211167810 */ /* 0x000fce0007ffe0ff */
[----:B------:R-:W2:Y:S04]  /*04c0*/  @P6 LDG.E R21, desc[UR12][R6.64] ;  /* 0x0000000c06156981 */ /* 0x000ea8000c1e1900 */
[----:B------:R-:W3:Y:S04]  /*04d0*/  @P6 LDG.E R20, desc[UR12][R8.64] ;  /* 0x0000000c08146981 */ /* 0x000ee8000c1e1900 */
[----:B------:R-:W4:Y:S04]  /*04e0*/  @P5 LDG.E R18, desc[UR12][R8.64+0x4] ;  /* 0x0000040c08125981 */ /* 0x000f28000c1e1900 */
[----:B------:R-:W5:Y:S01]  /*04f0*/  @P5 LDG.E R16, desc[UR12][R6.64+0x4] ;  /* 0x0000040c06105981 */ /* 0x000f62000c1e1900 */
[----:B------:R-:W-:-:S02]  /*0500*/  ISETP.GE.AND P3, PT, R19, UR10, PT ;  /* 0x0000000a13007c0c */ /* 0x000fc4000bf66270 */
[----:B------:R-:W-:Y:S02]  /*0510*/  IADD3 R23, PT, PT, R17, 0x4, RZ ;  /* 0x0000000411177810 */ /* 0x000fe40007ffe0ff */
[----:B------:R-:W-:Y:S02]  /*0520*/  ISETP.GT.AND P3, PT, R19, -0x1, !P3 ;  /* 0xffffffff1300780c */ /* 0x000fe40005f64270 */
[----:B------:R-:W-:Y:S02]  /*0530*/  ISETP.GE.AND P2, PT, R22, UR10, PT ;  /* 0x0000000a16007c0c */ /* 0x000fe4000bf46270 */
[----:B------:R-:W-:-:S13]  /*0540*/  PLOP3.LUT P3, PT, P0, P3, PT, 0x80, 0x8 ;  /* 0x000000000008781c */ /* 0x000fda0000767070 */
[----:B------:R-:W5:Y:S01]  /*0550*/  @P3 LDG.E R19, desc[UR12][R8.64+0xc] ;  /* 0x00000c0c08133981 */ /* 0x000f62000c1e1900 */
[C---:B------:R-:W-:Y:S02]  /*0560*/  ISETP.GE.AND P4, PT, R23.reuse, UR10, PT ;  /* 0x0000000a17007c0c */ /* 0x040fe4000bf86270 */
[----:B------:R-:W-:Y:S02]  /*0570*/  ISETP.GT.AND P2, PT, R22, -0x1, !P2 ;  /* 0xffffffff1600780c */ /* 0x000fe40005744270 */
[----:B------:R-:W-:Y:S01]  /*0580*/  ISETP.GT.AND P4, PT, R23, -0x1, !P4 ;  /* 0xffffffff1700780c */ /* 0x000fe20006784270 */
[----:B------:R-:W-:Y:S01]  /*0590*/  VIADD R23, R17, 0x5 ;  /* 0x0000000511177836 */ /* 0x000fe20000000000 */
[----:B------:R-:W-:-:S04]  /*05a0*/  PLOP3.LUT P2, PT, P0, P2, PT, 0x80, 0x8 ;  /* 0x000000000008781c */ /* 0x000fc80000745070 */
[C---:B------:R-:W-:Y:S02]  /*05b0*/  ISETP.GE.AND P1, PT, R23.reuse, UR10, PT ;  /* 0x0000000a17007c0c */ /* 0x040fe4000bf26270 */
[----:B------:R-:W-:Y:S02]  /*05c0*/  PLOP3.LUT P4, PT, P0, P4, PT, 0x80, 0x8 ;  /* 0x000000000008781c */ /* 0x000fe40000789070 */
[----:B------:R-:W-:Y:S02]  /*05d0*/  ISETP.GT.AND P1, PT, R23, -0x1, !P1 ;  /* 0xffffffff1700780c */ /* 0x000fe40004f24270 */
[C---:B------:R-:W-:Y:S02]  /*05e0*/  IADD3 R23, PT, PT, R17.reuse, 0x6, RZ ;  /* 0x0000000611177810 */ /* 0x040fe40007ffe0ff */
[----:B------:R-:W-:Y:S01]  /*05f0*/  IADD3 R17, PT, PT, R17, 0x7, RZ ;  /* 0x0000000711117810 */ /* 0x000fe20007ffe0ff */
[----:B------:R-:W5:Y:S01]  /*0600*/  @P2 LDG.E R22, desc[UR12][R8.64+0x8] ;  /* 0x0000080c08162981 */ /* 0x000f62000c1e1900 */
[----:B------:R-:W-:-:S03]  /*0610*/  PLOP3.LUT P1, PT, P0, P1, PT, 0x80, 0x8 ;  /* 0x000000000008781c */ /* 0x000fc60000723070 */
[----:B------:R-:W5:Y:S01]  /*0620*/  @P2 LDG.E R24, desc[UR12][R6.64+0x8] ;  /* 0x0000080c06182981 */ /* 0x000f62000c1e1900 */
[----:B--2---:R-:W-:Y:S02]  /*0630*/  @P6 F2FP.BF16.F32.PACK_AB R21, RZ, R21 ;  /* 0x00000015ff15623e */ /* 0x004fe400000010ff */
[----:B---3--:R-:W-:Y:S02]  /*0640*/  @P6 F2FP.BF16.F32.PACK_AB R20, RZ, R20 ;  /* 0x00000014ff14623e */ /* 0x008fe400000010ff */
[----:B----4-:R-:W-:-:S03]  /*0650*/  @P5 F2FP.BF16.F32.PACK_AB R18, RZ, R18 ;  /* 0x00000012ff12523e */ /* 0x010fc600000010ff */
[----:B------:R-:W-:Y:S01]  /*0660*/  @P6 HFMA2.BF16_V2 R13, R21.H0_H0, R20.H0_H0, R13.H0_H0 ;  /* 0x20000014150d6231 */ /* 0x000fe2000024080d */
[----:B-----5:R-:W-:Y:S01]  /*0670*/  @P5 F2FP.BF16.F32.PACK_AB R16, RZ, R16 ;  /* 0x00000010ff10523e */ /* 0x020fe200000010ff */
[----:B------:R-:W2:Y:S01]  /*0680*/  @P1 LDG.E R21, desc[UR12][R8.64+0x14] ;  /* 0x0000140c08151981 */ /* 0x000ea2000c1e1900 */
[----:B------:R-:W-:-:S03]  /*0690*/  ISETP.GE.AND P6, PT, R23, UR10, PT ;  /* 0x0000000a17007c0c */ /* 0x000fc6000bfc6270 */
[----:B------:R-:W-:Y:S01]  /*06a0*/  @P5 HFMA2.BF16_V2 R13, R16.H0_H0, R18.H0_H0, R13.H0_H0 ;  /* 0x20000012100d5231 */ /* 0x000fe2000024080d */
[----:B------:R-:W-:Y:S01]  /*06b0*/  ISETP.GE.AND P5, PT, R17, UR10, PT ;  /* 0x0000000a11007c0c */ /* 0x000fe2000bfa6270 */
[----:B------:R-:W3:Y:S01]  /*06c0*/  @P3 LDG.E R16, desc[UR12][R6.64+0xc] ;  /* 0x00000c0c06103981 */ /* 0x000ee2000c1e1900 */
[----:B------:R-:W-:Y:S02]  /*06d0*/  ISETP.GT.AND P6, PT, R23, -0x1, !P6 ;  /* 0xffffffff1700780c */ /* 0x000fe400077c4270 */
[----:B------:R-:W-:Y:S01]  /*06e0*/  ISETP.GT.AND P5, PT, R17, -0x1, !P5 ;  /* 0xffffffff1100780c */ /* 0x000fe20006fa4270 */
[----:B------:R-:W4:Y:S01]  /*06f0*/  @P4 LDG.E R18, desc[UR12][R8.64+0x10] ;  /* 0x0000100c08124981 */ /* 0x000f22000c1e1900 */
[----:B------:R-:W-:-:S03]  /*0700*/  PLOP3.LUT P6, PT, P0, P6, PT, 0x80, 0x8 ;  /* 0x000000000008781c */ /* 0x000fc600007cd070 */
[----:B------:R-:W5:Y:S01]  /*0710*/  @P4 LDG.E R17, desc[UR12][R6.64+0x10] ;  /* 0x0000100c06114981 */ /* 0x000f62000c1e1900 */
[----:B------:R-:W-:-:S03]  /*0720*/  PLOP3.LUT P5, PT, P0, P5, PT, 0x80, 0x8 ;  /* 0x000000000008781c */ /* 0x000fc600007ab070 */
[----:B------:R-:W2:Y:S01]  /*0730*/  @P1 LDG.E R20, desc[UR12][R6.64+0x14] ;  /* 0x0000140c06141981 */ /* 0x000ea2000c1e1900 */
[----:B------:R-:W-:-:S05]  /*0740*/  @P3 F2FP.BF16.F32.PACK_AB R26, RZ, R19 ;  /* 0x00000013ff1a323e */ /* 0x000fca00000010ff */
[----:B------:R-:W2:Y:S04]  /*0750*/  @P6 LDG.E R23, desc[UR12][R8.64+0x18] ;  /* 0x0000180c08176981 */ /* 0x000ea8000c1e1900 */
[----:B------:R-:W2:Y:S04]  /*0760*/  @P6 LDG.E R19, desc[UR12][R6.64+0x18] ;  /* 0x0000180c06136981 */ /* 0x000ea8000c1e1900 */
[----:B------:R-:W2:Y:S04]  /*0770*/  @P5 LDG.E R27, desc[UR12][R6.64+0x1c] ;  /* 0x00001c0c061b5981 */ /* 0x000ea8000c1e1900 */
[----:B------:R-:W2:Y:S01]  /*0780*/  @P5 LDG.E R28, desc[UR12][R8.64+0x1c] ;  /* 0x00001c0c081c5981 */ /* 0x000ea2000c1e1900 */
[----:B------:R-:W-:-:S02]  /*0790*/  @P2 F2FP.BF16.F32.PACK_AB R22, RZ, R22 ;  /* 0x00000016ff16223e */ /* 0x000fc400000010ff */
[----:B------:R-:W-:-:S05]  /*07a0*/  @P2 F2FP.BF16.F32.PACK_AB R24, RZ, R24 ;  /* 0x00000018ff18223e */ /* 0x000fca00000010ff */
[----:B------:R-:W-:Y:S01]  /*07b0*/  @P2 HFMA2.BF16_V2 R13, R24.H0_H0, R22.H0_H0, R13.H0_H0 ;  /* 0x20000016180d2231 */ /* 0x000fe2000024080d */
[----:B------:R-:W-:Y:S02]  /*07c0*/  IADD3 R15, PT, PT, R15, 0x8, RZ ;  /* 0x000000080f0f7810 */ /* 0x000fe40007ffe0ff */
[----:B---3--:R-:W-:Y:S02]  /*07d0*/  @P3 F2FP.BF16.F32.PACK_AB R16, RZ, R16 ;  /* 0x00000010ff10323e */ /* 0x008fe400000010ff */
[----:B----4-:R-:W-:-:S03]  /*07e0*/  @P4 F2FP.BF16.F32.PACK_AB R18, RZ, R18 ;  /* 0x00000012ff12423e */ /* 0x010fc600000010ff */
[----:B------:R-:W-:Y:S01]  /*07f0*/  @P3 HFMA2.BF16_V2 R13, R16.H0_H0, R26.H0_H0, R13.H0_H0 ;  /* 0x2000001a100d3231 */ /* 0x000fe2000024080d */
[----:B-----5:R-:W-:Y:S02]  /*0800*/  @P4 F2FP.BF16.F32.PACK_AB R17, RZ, R17 ;  /* 0x00000011ff11423e */ /* 0x020fe400000010ff */
[----:B--2---:R-:W-:Y:S02]  /*0810*/  @P1 F2FP.BF16.F32.PACK_AB R21, RZ, R21 ;  /* 0x00000015ff15123e */ /* 0x004fe400000010ff */
[----:B------:R-:W-:Y:S01]  /*0820*/  @P1 F2FP.BF16.F32.PACK_AB R20, RZ, R20 ;  /* 0x00000014ff14123e */ /* 0x000fe200000010ff */
[----:B------:R-:W-:-:S04]  /*0830*/  @P4 HFMA2.BF16_V2 R13, R17.H0_H0, R18.H0_H0, R13.H0_H0 ;  /* 0x20000012110d4231 */ /* 0x000fc8000024080d */
[----:B------:R-:W-:Y:S01]  /*0840*/  @P1 HFMA2.BF16_V2 R13, R20.H0_H0, R21.H0_H0, R13.H0_H0 ;  /* 0x20000015140d1231 */ /* 0x000fe2000024080d */
[----:B------:R-:W-:Y:S02]  /*0850*/  ISETP.NE.AND P1, PT, R15, UR7, PT ;  /* 0x000000070f007c0c */ /* 0x000fe4000bf25270 */
[----:B------:R-:W-:Y:S02]  /*0860*/  @P6 F2FP.BF16.F32.PACK_AB R23, RZ, R23 ;  /* 0x00000017ff17623e */ /* 0x000fe400000010ff */
[----:B------:R-:W-:Y:S02]  /*0870*/  @P6 F2FP.BF16.F32.PACK_AB R19, RZ, R19 ;  /* 0x00000013ff13623e */ /* 0x000fe400000010ff */
[----:B------:R-:W-:-:S03]  /*0880*/  @P5 F2FP.BF16.F32.PACK_AB R27, RZ, R27 ;  /* 0x0000001bff1b523e */ /* 0x000fc600000010ff */
[----:B------:R-:W-:Y:S01]  /*0890*/  @P6 HFMA2.BF16_V2 R13, R19.H0_H0, R23.H0_H0, R13.H0_H0 ;  /* 0x20000017130d6231 */ /* 0x000fe2000024080d */
[----:B------:R-:W-:-:S05]  /*08a0*/  @P5 F2FP.BF16.F32.PACK_AB R28, RZ, R28 ;  /* 0x0000001cff1c523e */ /* 0x000fca00000010ff */
[----:B------:R-:W-:Y:S01]  /*08b0*/  @P5 HFMA2.BF16_V2 R13, R27.H0_H0, R28.H0_H0, R13.H0_H0 ;  /* 0x2000001c1b0d5231 */ /* 0x000fe2000024080d */
[----:B------:R-:W-:Y:S06]  /*08c0*/  @P1 BRA `(.L_x_62) ;  /* 0xfffffff800c41947 */ /* 0x000fec000383ffff */
[----:B------:R-:W-:-:S07]  /*08d0*/  MOV R5, UR7 ;  /* 0x0000000700057c02 */ /* 0x000fce0008000f00 */
.L_x_61:
[----:B------:R-:W-:-:S09]  /*08e0*/  UISETP.NE.AND UP2, UPT, UR8, URZ, UPT ;  /* 0x000000ff0800728c */ /* 0x000fd2000bf45270 */
[----:B------:R-:W-:Y:S05]  /*08f0*/  BRA.U !UP2, `(.L_x_63) ;  /* 0x000000050a9c7547 */ /* 0x000fea000b800000 */
[----:B------:R-:W-:Y:S02]  /*0900*/  UIADD3 UR10, UPT, UPT, UR8, -0x1, URZ ;  /* 0xffffffff080a7890 */ /* 0x000fe4000fffe0ff */
[----:B------:R-:W-:Y:S02]  /*0910*/  UISETP.NE.AND UP3, UPT, UR9, URZ, UPT ;  /* 0x000000ff0900728c */ /* 0x000fe4000bf65270 */
[----:B------:R-:W-:-:S09]  /*0920*/  UISETP.GE.U32.AND UP2, UPT, UR10, 0x3, UPT ;  /* 0x000000030a00788c */ /* 0x000fd2000bf46070 */
[----:B------:R-:W-:Y:S05]  /*0930*/  BRA.U !UP2, `(.L_x_64) ;  /* 0x000000010ab07547 */ /* 0x000fea000b800000 */
[----:B------:R-:W0:Y:S01]  /*0940*/  LDCU UR10, c[0x0][0x38c] ;  /* 0x00007180ff0a77ac */ /* 0x000e220008000800 */
[----:B------:R-:W1:Y:S01]  /*0950*/  LDC.64 R2, c[0x0][0x3a8] ;  /* 0x0000ea00ff027b82 */ /* 0x000e620000000a00 */
[--C-:B------:R-:W-:Y:S02]  /*0960*/  IMAD.IADD R9, R10, 0x1, R5.reuse ;  /* 0x000000010a097824 */ /* 0x100fe400078e0205 */
[----:B------:R-:W-:-:S03]  /*0970*/  IMAD R15, R14, UR16, R5 ;  /* 0x000000100e0f7c24 */ /* 0x000fc6000f8e0205 */
[C---:B------:R-:W-:Y:S02]  /*0980*/  IADD3 R4, PT, PT, R9.reuse, 0x1, RZ ;  /* 0x0000000109047810 */ /* 0x040fe40007ffe0ff */
[----:B------:R-:W2:Y:S01]  /*0990*/  LDC.64 R6, c[0x0][0x390] ;  /* 0x0000e400ff067b82 */ /* 0x000ea20000000a00 */
[C---:B------:R-:W-:Y:S02]  /*09a0*/  IADD3 R8, PT, PT, R9.reuse, 0x2, RZ ;  /* 0x0000000209087810 */ /* 0x040fe40007ffe0ff */
[C---:B------:R-:W-:Y:S02]  /*09b0*/  IADD3 R16, PT, PT, R9.reuse, 0x3, RZ ;  /* 0x0000000309107810 */ /* 0x040fe40007ffe0ff */
[C---:B0-----:R-:W-:Y:S02]  /*09c0*/  ISETP.GE.AND P1, PT, R9.reuse, UR10, PT ;  /* 0x0000000a09007c0c */ /* 0x041fe4000bf26270 */
[----:B------:R-:W-:Y:S02]  /*09d0*/  ISETP.GE.AND P2, PT, R4, UR10, PT ;  /* 0x0000000a04007c0c */ /* 0x000fe4000bf46270 */
[----:B------:R-:W-:Y:S01]  /*09e0*/  ISETP.GT.AND P1, PT, R9, -0x1, !P1 ;  /* 0xffffffff0900780c */ /* 0x000fe20004f24270 */
[----:B------:R-:W-:Y:S01]  /*09f0*/  IMAD R9, R12, UR10, R9 ;  /* 0x0000000a0c097c24 */ /* 0x000fe2000f8e0209 */
[----:B------:R-:W-:Y:S01]  /*0a00*/  ISETP.GE.AND P3, PT, R8, UR10, PT ;  /* 0x0000000a08007c0c */ /* 0x000fe2000bf66270 */
[----:B-1----:R-:W-:Y:S01]  /*0a10*/  IMAD.WIDE R2, R15, 0x4, R2 ;  /* 0x000000040f027825 */ /* 0x002fe200078e0202 */
[----:B------:R-:W-:-:S02]  /*0a20*/  ISETP.GT.AND P2, PT, R4, -0x1, !P2 ;  /* 0xffffffff0400780c */ /* 0x000fc40005744270 */
[----:B------:R-:W-:Y:S02]  /*0a30*/  PLOP3.LUT P1, PT, P0, P1, PT, 0x80, 0x8 ;  /* 0x000000000008781c */ /* 0x000fe40000723070 */
[----:B------:R-:W-:Y:S02]  /*0a40*/  ISETP.GT.AND P3, PT, R8, -0x1, !P3 ;  /* 0xffffffff0800780c */ /* 0x000fe40005f64270 */
[C---:B------:R-:W-:Y:S01]  /*0a50*/  ISETP.GE.AND P4, PT, R16.reuse, UR10, PT ;  /* 0x0000000a10007c0c */ /* 0x040fe2000bf86270 */
[----:B--2---:R-:W-:Y:S01]  /*0a60*/  IMAD.WIDE R6, R9, 0x4, R6 ;  /* 0x0000000409067825 */ /* 0x004fe200078e0206 */
[----:B------:R-:W-:Y:S02]  /*0a70*/  PLOP3.LUT P2, PT, P0, P2, PT, 0x80, 0x8 ;  /* 0x000000000008781c */ /* 0x000fe40000745070 */
[----:B------:R-:W-:Y:S02]  /*0a80*/  ISETP.GT.AND P4, PT, R16, -0x1, !P4 ;  /* 0xffffffff1000780c */ /* 0x000fe40006784270 */
[----:B------:R-:W-:-:S02]  /*0a90*/  PLOP3.LUT P3, PT, P0, P3, PT, 0x80, 0x8 ;  /* 0x000000000008781c */ /* 0x000fc40000767070 */
[----:B------:R-:W-:Y:S01]  /*0aa0*/  PLOP3.LUT P4, PT, P0, P4, PT, 0x80, 0x8 ;  /* 0x000000000008781c */ /* 0x000fe20000789070 */
[----:B------:R-:W2:Y:S04]  /*0ab0*/  @P1 LDG.E R8, desc[UR12][R2.64] ;  /* 0x0000000c02081981 */ /* 0x000ea8000c1e1900 */
[----:B------:R-:W3:Y:S04]  /*0ac0*/  @P1 LDG.E R4, desc[UR12][R6.64] ;  /* 0x0000000c06041981 */ /* 0x000ee8000c1e1900 */
[----:B------:R-:W4:Y:S04]  /*0ad0*/  @P2 LDG.E R15, desc[UR12][R2.64+0x4] ;  /* 0x0000040c020f2981 */ /* 0x000f28000c1e1900 */
[----:B------:R-:W5:Y:S04]  /*0ae0*/  @P2 LDG.E R9, desc[UR12][R6.64+0x4] ;  /* 0x0000040c06092981 */ /* 0x000f68000c1e1900 */
[----:B------:R-:W5:Y:S04]  /*0af0*/  @P3 LDG.E R17, desc[UR12][R2.64+0x8] ;  /* 0x0000080c02113981 */ /* 0x000f68000c1e1900 */
[----:B------:R-:W5:Y:S04]  /*0b00*/  @P3 LDG.E R16, desc[UR12][R6.64+0x8] ;  /* 0x0000080c06103981 */ /* 0x000f68000c1e1900 */
[----:B------:R-:W5:Y:S04]  /*0b10*/  @P4 LDG.E R18, desc[UR12][R6.64+0xc] ;  /* 0x00000c0c06124981 */ /* 0x000f68000c1e1900 */
[----:B------:R-:W5:Y:S01]  /*0b20*/  @P4 LDG.E R19, desc[UR12][R2.64+0xc] ;  /* 0x00000c0c02134981 */ /* 0x000f62000c1e1900 */
[----:B------:R-:W-:-:S02]  /*0b30*/  IADD3 R5, PT, PT, R5, 0x4, RZ ;  /* 0x0000000405057810 */ /* 0x000fc40007ffe0ff */
[----:B--2---:R-:W-:Y:S02]  /*0b40*/  @P1 F2FP.BF16.F32.PACK_AB R8, RZ, R8 ;  /* 0x00000008ff08123e */ /* 0x004fe400000010ff */
[----:B---3--:R-:W-:Y:S02]  /*0b50*/  @P1 F2FP.BF16.F32.PACK_AB R4, RZ, R4 ;  /* 0x00000004ff04123e */ /* 0x008fe400000010ff */
[----:B----4-:R-:W-:-:S03]  /*0b60*/  @P2 F2FP.BF16.F32.PACK_AB R15, RZ, R15 ;  /* 0x0000000fff0f223e */ /* 0x010fc600000010ff */
[----:B------:R-:W-:Y:S01]  /*0b70*/  @P1 HFMA2.BF16_V2 R13, R4.H0_H0, R8.H0_H0, R13.H0_H0 ;  /* 0x20000008040d1231 */ /* 0x000fe2000024080d */
[----:B-----5:R-:W-:Y:S02]  /*0b80*/  @P2 F2FP.BF16.F32.PACK_AB R9, RZ, R9 ;  /* 0x00000009ff09223e */ /* 0x020fe400000010ff */
[----:B------:R-:W-:-:S03]  /*0b90*/  @P3 F2FP.BF16.F32.PACK_AB R8, RZ, R17 ;  /* 0x00000011ff08323e */ /* 0x000fc600000010ff */
[----:B------:R-:W-:Y:S01]  /*0ba0*/  @P2 HFMA2.BF16_V2 R13, R9.H0_H0, R15.H0_H0, R13.H0_H0 ;  /* 0x2000000f090d2231 */ /* 0x000fe2000024080d */
[----:B------:R-:W-:Y:S02]  /*0bb0*/  @P3 F2FP.BF16.F32.PACK_AB R16, RZ, R16 ;  /* 0x00000010ff10323e */ /* 0x000fe400000010ff */
[----:B------:R-:W-:-:S03]  /*0bc0*/  @P4 F2FP.BF16.F32.PACK_AB R18, RZ, R18 ;  /* 0x00000012ff12423e */ /* 0x000fc600000010ff */
[----:B------:R-:W-:Y:S01]  /*0bd0*/  @P3 HFMA2.BF16_V2 R13, R16.H0_H0, R8.H0_H0, R13.H0_H0 ;  /* 0x20000008100d3231 */ /* 0x000fe2000024080d */
[----:B------:R-:W-:-:S05]  /*0be0*/  @P4 F2FP.BF16.F32.PACK_AB R9, RZ, R19 ;  /* 0x00000013ff09423e */ /* 0x000fca00000010ff */
[----:B------:R-:W-:-:S07]  /*0bf0*/  @P4 HFMA2.BF16_V2 R13, R18.H0_H0, R9.H0_H0, R13.H0_H0 ;  /* 0x20000009120d4231 */ /* 0x000fce000024080d */
.L_x_64:
[----:B------:R-:W-:Y:S05]  /*0c00*/  BRA.U !UP3, `(.L_x_63) ;  /* 0x000000010bd87547 */ /* 0x000fea000b800000 */
[----:B------:R-:W-:Y:S01]  /*0c10*/  UISETP.NE.AND UP2, UPT, UR9, 0x1, UPT ;  /* 0x000000010900788c */ /* 0x000fe2000bf45270 */
[----:B------:R-:W-:-:S08]  /*0c20*/  LOP3.LUT P3, RZ, R14, 0x1, RZ, 0xc0, !PT ;  /* 0x000000010eff7812 */ /* 0x000fd0000786c0ff */
[----:B------:R-:W-:Y:S05]  /*0c30*/  BRA.U !UP2, `(.L_x_65) ;  /* 0x000000010a807547 */ /* 0x000fea000b800000 */
[----:B------:R-:W0:Y:S01]  /*0c40*/  LDCU UR10, c[0x0][0x38c] ;  /* 0x00007180ff0a77ac */ /* 0x000e220008000800 */
[----:B------:R-:W-:-:S05]  /*0c50*/  IMAD.IADD R19, R10, 0x1, R5 ;  /* 0x000000010a137824 */ /* 0x000fca00078e0205 */
[C---:B------:R-:W-:Y:S02]  /*0c60*/  IADD3 R2, PT, PT, R19.reuse, 0x1, RZ ;  /* 0x0000000113027810 */ /* 0x040fe40007ffe0ff */
[C---:B0-----:R-:W-:Y:S02]  /*0c70*/  ISETP.GE.AND P1, PT, R19.reuse, UR10, PT ;  /* 0x0000000a13007c0c */ /* 0x041fe4000bf26270 */
[C---:B------:R-:W-:Y:S02]  /*0c80*/  ISETP.GE.AND P2, PT, R2.reuse, UR10, PT ;  /* 0x0000000a02007c0c */ /* 0x040fe4000bf46270 */
        /* <DEDUP_REMOVED lines=12> */
[----:B------:R-:W-:Y:S01]  /*0d50*/  @P2 IMAD R19, R14, UR16, R5 ;  /* 0x000000100e132c24 */ /* 0x000fe2000f8e0205 */
[----:B------:R-:W4:Y:S01]  /*0d60*/  @P1 LDG.E R8, desc[UR12][R8.64] ;  /* 0x0000000c08081981 */ /* 0x000f22000c1e1900 */
[----:B-1----:R-:W-:-:S06]  /*0d70*/  @P1 IMAD.WIDE R16, R21, 0x4, R16 ;  /* 0x0000000415101825 */ /* 0x002fcc00078e0210 */
[----:B------:R-:W5:Y:S01]  /*0d80*/  @P1 LDG.E R16, desc[UR12][R16.64] ;  /* 0x0000000c10101981 */ /* 0x000f62000c1e1900 */
        /* <DEDUP_REMOVED lines=11> */
.L_x_65:
[----:B------:R-:W-:Y:S05]  /*0e40*/  @!P3 BRA `(.L_x_63) ;  /* 0x000000000048b947 */ /* 0x000fea0003800000 */
        /* <DEDUP_REMOVED lines=17> */
.L_x_66:
[----:B------:R-:W-:Y:S05]  /*0f60*/  BSYNC.RECONVERGENT B0 ;  /* 0x0000000000007941 */ /* 0x000fea0003800200 */
.L_x_63:
[----:B------:R-:W-:Y:S05]  /*0f70*/  BRA.U UP0, `(.L_x_67) ;  /* 0xfffffff100cc7547 */ /* 0x000fea000b83ffff */
[----:B------:R-:W-:Y:S05]  /*0f80*/  BRA.U UP1, `(.L_x_68) ;  /* 0xfffffff101b07547 */ /* 0x000fea000b83ffff */
[----:B------:R-:W0:Y:S01]  /*0f90*/  LDCU UR6, c[0x0][0x398] ;  /* 0x00007300ff0677ac */ /* 0x000e220008000800 */
[----:B------:R-:W1:Y:S08]  /*0fa0*/  LDC.64 R4, c[0x0][0x3b8] ;  /* 0x0000ee00ff047b82 */ /* 0x000e700000000a00 */
[----:B------:R-:W2:Y:S08]  /*0fb0*/  LDC.64 R2, c[0x0][0x3b0] ;  /* 0x0000ec00ff027b82 */ /* 0x000eb00000000a00 */
[----:B------:R-:W3:Y:S01]  /*0fc0*/  LDC R6, c[0x0][0x380] ;  /* 0x0000e000ff067b82 */ /* 0x000ee20000000800 */
[----:B0-----:R-:W-:-:S06]  /*0fd0*/  UIMAD UR6, UR4, UR6, UR11 ;  /* 0x00000006040672a4 */ /* 0x001fcc000f8e020b */
[----:B-1----:R-:W-:-:S04]  /*0fe0*/  IMAD R4, R4, UR6, R11 ;  /* 0x0000000604047c24 */ /* 0x002fc8000f8e020b */
[----:B------:R-:W-:-:S04]  /*0ff0*/  IMAD R5, R4, R5, R0 ;  /* 0x0000000504057224 */ /* 0x000fc800078e0200 */
[----:B--2---:R-:W-:-:S05]  /*1000*/  IMAD.WIDE R2, R5, 0x4, R2 ;  /* 0x0000000405027825 */ /* 0x004fca00078e0202 */
[----:B------:R-:W2:Y:S01]  /*1010*/  LDG.E R4, desc[UR12][R2.64] ;  /* 0x0000000c02047981 */ /* 0x000ea2000c1e1900 */
[----:B------:R-:W-:-:S06]  /*1020*/  UIADD3 UR6, UPT, UPT, UR4, 0x1, URZ ;  /* 0x0000000104067890 */ /* 0x000fcc000fffe0ff */
[----:B---3--:R-:W-:Y:S02]  /*1030*/  ISETP.NE.AND P0, PT, R6, UR6, PT ;  /* 0x0000000606007c0c */ /* 0x008fe4000bf05270 */
[----:B--2---:R-:W-:-:S05]  /*1040*/  F2FP.BF16.F32.PACK_AB R4, RZ, R4 ;  /* 0x00000004ff04723e */ /* 0x004fca00000010ff */
[----:B------:R-:W-:-:S05]  /*1050*/  HADD2.BF16_V2 R4, R4.H0_H0, R13.H0_H0 ;  /* 0x2000000d04047230 */ /* 0x000fca0000200800 */
[----:B------:R-:W-:-:S05]  /*1060*/  SHF.L.U32 R5, R4, 0x10, RZ ;  /* 0x0000001004057819 */ /* 0x000fca00000006ff */
[----:B------:R0:W-:Y:S01]  /*1070*/  STG.E desc[UR12][R2.64], R5 ;  /* 0x0000000502007986 */ /* 0x0001e2000c10190c */
[----:B------:R-:W-:Y:S05]  /*1080*/  @!P0 EXIT ;  /* 0x000000000000894d */ /* 0x000fea0003800000 */
[----:B------:R-:W-:Y:S01]  /*1090*/  UMOV UR4, UR6 ;  /* 0x0000000600047c82 */ /* 0x000fe20008000000 */
[----:B------:R-:W-:Y:S05]  /*10a0*/  BRA `(.L_x_69) ;  /* 0xfffffff000607947 */ /* 0x000fea000383ffff */
.L_x_60:
[C---:B------:R-:W-:Y:S01]  /*10b0*/  ISETP.GE.U32.AND P0, PT, R3.reuse, 0x8, PT ;  /* 0x000000080300780c */ /* 0x040fe20003f06070 */
[----:B------:R-:W-:Y:S01]  /*10c0*/  IMAD.MOV.U32 R7, RZ, RZ, RZ ;  /* 0x000000ffff077224 */ /* 0x000fe200078e00ff */
[----:B------:R-:W-:-:S04]  /*10d0*/  LOP3.LUT R16, R3, 0x7, RZ, 0xc0, !PT ;  /* 0x0000000703107812 */ /* 0x000fc800078ec0ff */
[----:B------:R-:W-:-:S07]  /*10e0*/  ISETP.NE.AND P1, PT, R16, RZ, PT ;  /* 0x000000ff1000720c */ /* 0x000fce0003f25270 */
[----:B------:R-:W-:Y:S06]  /*10f0*/  @!P0 BRA `(.L_x_70) ;  /* 0x0000000400388947 */ /* 0x000fec0003800000 */
[----:B------:R-:W0:Y:S01]  /*1100*/  LDC.64 R4, c[0x0][0x3b0] ;  /* 0x0000ec00ff047b82 */ /* 0x000e220000000a00 */
[----:B------:R-:W-:Y:S01]  /*1110*/  HFMA2 R6, -RZ, RZ, 0, 0 ;  /* 0x00000000ff067431 */ /* 0x000fe200000001ff */
[----:B------:R-:W-:-:S07]  /*1120*/  LOP3.LUT R7, R3, 0x7ffffff8, RZ, 0xc0, !PT ;  /* 0x7ffffff803077812 */ /* 0x000fce00078ec0ff */
.L_x_71:
[----:B------:R-:W-:-:S04]  /*1130*/  IMAD R10, R6, R2, UR11 ;  /* 0x0000000b060a7e24 */ /* 0x000fc8000f8e0202 */
[----:B--2---:R-:W-:-:S04]  /*1140*/  IMAD R9, R10, UR8, R11 ;  /* 0x000000080a097c24 */ /* 0x004fc8000f8e020b */
[----:B------:R-:W-:-:S04]  /*1150*/  IMAD R9, R9, UR9, R0 ;  /* 0x0000000909097c24 */ /* 0x000fc8000f8e0200 */
[----:B0-----:R-:W-:-:S05]  /*1160*/  IMAD.WIDE R8, R9, 0x4, R4 ;  /* 0x0000000409087825 */ /* 0x001fca00078e0204 */
[----:B------:R-:W2:Y:S01]  /*1170*/  LDG.E R12, desc[UR12][R8.64] ;  /* 0x0000000c080c7981 */ /* 0x000ea2000c1e1900 */
[----:B------:R-:W-:-:S05]  /*1180*/  IADD3 R14, PT, PT, R10, R2, RZ ;  /* 0x000000020a0e7210 */ /* 0x000fca0007ffe0ff */
[----:B------:R-:W-:-:S04]  /*1190*/  IMAD R13, R14, UR8, R11 ;  /* 0x000000080e0d7c24 */ /* 0x000fc8000f8e020b */
[----:B------:R-:W-:Y:S01]  /*11a0*/  IMAD R13, R13, UR9, R0 ;  /* 0x000000090d0d7c24 */ /* 0x000fe2000f8e0200 */
[----:B--2---:R-:W-:-:S05]  /*11b0*/  F2FP.BF16.F32.PACK_AB R12, RZ, R12 ;  /* 0x0000000cff0c723e */ /* 0x004fca00000010ff */
[----:B------:R-:W-:Y:S02]  /*11c0*/  HADD2.BF16_V2 R10, R12.H0_H0, RZ.H0_H0 ;  /* 0x200000ff0c0a7230 */ /* 0x000fe40000200800 */
[----:B------:R-:W-:-:S03]  /*11d0*/  IMAD.WIDE R12, R13, 0x4, R4 ;  /* 0x000000040d0c7825 */ /* 0x000fc600078e0204 */
[----:B------:R-:W-:-:S05]  /*11e0*/  SHF.L.U32 R17, R10, 0x10, RZ ;  /* 0x000000100a117819 */ /* 0x000fca00000006ff */
[----:B------:R0:W-:Y:S04]  /*11f0*/  STG.E desc[UR12][R8.64], R17 ;  /* 0x0000001108007986 */ /* 0x0001e8000c10190c */
[----:B------:R-:W2:Y:S01]  /*1200*/  LDG.E R10, desc[UR12][R12.64] ;  /* 0x0000000c0c0a7981 */ /* 0x000ea2000c1e1900 */
[----:B------:R-:W-:-:S05]  /*1210*/  IADD3 R18, PT, PT, R14, R2, RZ ;  /* 0x000000020e127210 */ /* 0x000fca0007ffe0ff */
[----:B------:R-:W-:-:S04]  /*1220*/  IMAD R15, R18, UR8, R11 ;  /* 0x00000008120f7c24 */ /* 0x000fc8000f8e020b */
[----:B------:R-:W-:-:S04]  /*1230*/  IMAD R15, R15, UR9, R0 ;  /* 0x000000090f0f7c24 */ /* 0x000fc8000f8e0200 */
[----:B------:R-:W-:Y:S01]  /*1240*/  IMAD.WIDE R14, R15, 0x4, R4 ;  /* 0x000000040f0e7825 */ /* 0x000fe200078e0204 */
[----:B--2---:R-:W-:-:S05]  /*1250*/  F2FP.BF16.F32.PACK_AB R10, RZ, R10 ;  /* 0x0000000aff0a723e */ /* 0x004fca00000010ff */
[----:B------:R-:W-:-:S05]  /*1260*/  HADD2.BF16_V2 R10, R10.H0_H0, RZ.H0_H0 ;  /* 0x200000ff0a0a7230 */ /* 0x000fca0000200800 */
[----:B------:R-:W-:-:S05]  /*1270*/  IMAD.U32 R19, R10, 0x10000, RZ ;  /* 0x000100000a137824 */ /* 0x000fca00078e00ff */
[----:B------:R1:W-:Y:S04]  /*1280*/  STG.E desc[UR12][R12.64], R19 ;  /* 0x000000130c007986 */ /* 0x0003e8000c10190c */
[----:B0-----:R-:W2:Y:S01]  /*1290*/  LDG.E R8, desc[UR12][R14.64] ;  /* 0x0000000c0e087981 */ /* 0x001ea2000c1e1900 */
[----:B------:R-:W-:-:S05]  /*12a0*/  IADD3 R18, PT, PT, R18, R2, RZ ;  /* 0x0000000212127210 */ /* 0x000fca0007ffe0ff */
[----:B------:R-:W-:-:S04]  /*12b0*/  IMAD R9, R18, UR8, R11 ;  /* 0x0000000812097c24 */ /* 0x000fc8000f8e020b */
[----:B------:R-:W-:Y:S01]  /*12c0*/  IMAD R9, R9, UR9, R0 ;  /* 0x0000000909097c24 */ /* 0x000fe2000f8e0200 */
[----:B--2---:R-:W-:-:S05]  /*12d0*/  F2FP.BF16.F32.PACK_AB R8, RZ, R8 ;  /* 0x00000008ff08723e */ /* 0x004fca00000010ff */
[----:B------:R-:W-:-:S05]  /*12e0*/  HADD2.BF16_V2 R8, R8.H0_H0, RZ.H0_H0 ;  /* 0x200000ff08087230 */ /* 0x000fca0000200800 */
[----:B------:R-:W-:Y:S01]  /*12f0*/  SHF.L.U32 R17, R8, 0x10, RZ ;  /* 0x0000001008117819 */ /* 0x000fe200000006ff */
[----:B------:R-:W-:-:S04]  /*1300*/  IMAD.WIDE R8, R9, 0x4, R4 ;  /* 0x0000000409087825 */ /* 0x000fc800078e0204 */
[----:B------:R0:W-:Y:S04]  /*1310*/  STG.E desc[UR12][R14.64], R17 ;  /* 0x000000110e007986 */ /* 0x0001e8000c10190c */
[----:B------:R-:W2:Y:S01]  /*1320*/  LDG.E R10, desc[UR12][R8.64] ;  /* 0x0000000c080a7981 */ /* 0x000ea2000c1e1900 */
[----:B------:R-:W-:-:S05]  /*1330*/  IADD3 R18, PT, PT, R18, R2, RZ ;  /* 0x0000000212127210 */ /* 0x000fca0007ffe0ff */
[----:B-1----:R-:W-:-:S04]  /*1340*/  IMAD R13, R18, UR8, R11 ;  /* 0x00000008120d7c24 */ /* 0x002fc8000f8e020b */
[----:B------:R-:W-:-:S04]  /*1350*/  IMAD R13, R13, UR9, R0 ;  /* 0x000000090d0d7c24 */ /* 0x000fc8000f8e0200 */
[----:B------:R-:W-:Y:S01]  /*1360*/  IMAD.WIDE R12, R13, 0x4, R4 ;  /* 0x000000040d0c7825 */ /* 0x000fe200078e0204 */
[----:B--2---:R-:W-:-:S05]  /*1370*/  F2FP.BF16.F32.PACK_AB R10, RZ, R10 ;  /* 0x0000000aff0a723e */ /* 0x004fca00000010ff */
[----:B------:R-:W-:-:S05]  /*1380*/  HADD2.BF16_V2 R10, R10.H0_H0, RZ.H0_H0 ;  /* 0x200000ff0a0a7230 */ /* 0x000fca0000200800 */
[----:B------:R-:W-:-:S05]  /*1390*/  SHF.L.U32 R19, R10, 0x10, RZ ;  /* 0x000000100a137819 */ /* 0x000fca00000006ff */
[----:B------:R1:W-:Y:S04]  /*13a0*/  STG.E desc[UR12][R8.64], R19 ;  /* 0x0000001308007986 */ /* 0x0003e8000c10190c */
[----:B------:R-:W2:Y:S01]  /*13b0*/  LDG.E R10, desc[UR12][R12.64] ;  /* 0x0000000c0c0a7981 */ /* 0x000ea2000c1e1900 */
[----:B------:R-:W-:-:S04]  /*13c0*/  IMAD.IADD R18, R18, 0x1, R2 ;  /* 0x0000000112127824 */ /* 0x000fc800078e0202 */
[----:B0-----:R-:W-:-:S04]  /*13d0*/  IMAD R15, R18, UR8, R11 ;  /* 0x00000008120f7c24 */ /* 0x001fc8000f8e020b */
[----:B------:R-:W-:-:S04]  /*13e0*/  IMAD R15, R15, UR9, R0 ;  /* 0x000000090f0f7c24 */ /* 0x000fc8000f8e0200 */
[----:B------:R-:W-:Y:S01]  /*13f0*/  IMAD.WIDE R14, R15, 0x4, R4 ;  /* 0x000000040f0e7825 */ /* 0x000fe200078e0204 */
[----:B--2---:R-:W-:-:S05]  /*1400*/  F2FP.BF16.F32.PACK_AB R10, RZ, R10 ;  /* 0x0000000aff0a723e */ /* 0x004fca00000010ff */
[----:B------:R-:W-:-:S05]  /*1410*/  HADD2.BF16_V2 R10, R10.H0_H0, RZ.H0_H0 ;  /* 0x200000ff0a0a7230 */ /* 0x000fca0000200800 */
[----:B------:R-:W-:-:S05]  /*1420*/  SHF.L.U32 R17, R10, 0x10, RZ ;  /* 0x000000100a117819 */ /* 0x000fca00000006ff */
[----:B------:R0:W-:Y:S04]  /*1430*/  STG.E desc[UR12][R12.64], R17 ;  /* 0x000000110c007986 */ /* 0x0001e8000c10190c */
[----:B-1----:R-:W2:Y:S01]  /*1440*/  LDG.E R8, desc[UR12][R14.64] ;  /* 0x0000000c0e087981 */ /* 0x002ea2000c1e1900 */
        /* <DEDUP_REMOVED lines=10> */
[----:B0-----:R-:W-:-:S04]  /*14f0*/  IMAD R13, R18, UR8, R11 ;  /* 0x00000008120d7c24 */ /* 0x001fc8000f8e020b */
[----:B------:R-:W-:-:S04]  /*1500*/  IMAD R13, R13, UR9, R0 ;  /* 0x000000090d0d7c24 */ /* 0x000fc8000f8e0200 */
[----:B------:R-:W-:Y:S01]  /*1510*/  IMAD.WIDE R12, R13, 0x4, R4 ;  /* 0x000000040d0c7825 */ /* 0x000fe200078e0204 */
[----:B--2---:R-:W-:-:S05]  /*1520*/  F2FP.BF16.F32.PACK_AB R10, RZ, R10 ;  /* 0x0000000aff0a723e */ /* 0x004fca00000010ff */
[----:B------:R-:W-:-:S05]  /*1530*/  HADD2.BF16_V2 R10, R10.H0_H0, RZ.H0_H0 ;  /* 0x200000ff0a0a7230 */ /* 0x000fca0000200800 */
[----:B------:R-:W-:-:S05]  /*1540*/  IMAD.U32 R17, R10, 0x10000, RZ ;  /* 0x000100000a117824 */ /* 0x000fca00078e00ff */
[----:B------:R2:W-:Y:S04]  /*1550*/  STG.E desc[UR12][R8.64], R17 ;  /* 0x0000001108007986 */ /* 0x0005e8000c10190c */
[----:B------:R-:W3:Y:S01]  /*1560*/  LDG.E R10, desc[UR12][R12.64] ;  /* 0x0000000c0c0a7981 */ /* 0x000ee2000c1e1900 */
[----:B------:R-:W-:-:S04]  /*1570*/  IADD3 R6, PT, PT, R6, 0x8, RZ ;  /* 0x0000000806067810 */ /* 0x000fc80007ffe0ff */
[----:B------:R-:W-:Y:S02]  /*1580*/  ISETP.NE.AND P0, PT, R6, R7, PT ;  /* 0x000000070600720c */ /* 0x000fe40003f05270 */
[----:B---3--:R-:W-:-:S05]  /*1590*/  F2FP.BF16.F32.PACK_AB R10, RZ, R10 ;  /* 0x0000000aff0a723e */ /* 0x008fca00000010ff */
[----:B------:R-:W-:-:S05]  /*15a0*/  HADD2.BF16_V2 R10, R10.H0_H0, RZ.H0_H0 ;  /* 0x200000ff0a0a7230 */ /* 0x000fca0000200800 */
[----:B-1----:R-:W-:-:S05]  /*15b0*/  SHF.L.U32 R15, R10, 0x10, RZ ;  /* 0x000000100a0f7819 */ /* 0x002fca00000006ff */
[----:B------:R2:W-:Y:S01]  /*15c0*/  STG.E desc[UR12][R12.64], R15 ;  /* 0x0000000f0c007986 */ /* 0x0005e2000c10190c */
[----:B------:R-:W-:Y:S05]  /*15d0*/  @P0 BRA `(.L_x_71) ;  /* 0xfffffff800d40947 */ /* 0x000fea000383ffff */
.L_x_70:
[----:B------:R-:W-:Y:S05]  /*15e0*/  @!P1 EXIT ;  /* 0x000000000000994d */ /* 0x000fea0003800000 */
[----:B------:R-:W-:Y:S02]  /*15f0*/  ISETP.GE.U32.AND P0, PT, R16, 0x4, PT ;  /* 0x000000041000780c */ /* 0x000fe40003f06070 */
[----:B------:R-:W-:-:S04]  /*1600*/  LOP3.LUT R18, R3, 0x3, RZ, 0xc0, !PT ;  /* 0x0000000303127812 */ /* 0x000fc800078ec0ff */
[----:B------:R-:W-:-:S07]  /*1610*/  ISETP.NE.AND P1, PT, R18, RZ, PT ;  /* 0x000000ff1200720c */ /* 0x000fce0003f25270 */
[----:B------:R-:W-:Y:S06]  /*1620*/  @!P0 BRA `(.L_x_72) ;  /* 0x0000000000988947 */ /* 0x000fec0003800000 */
[----:B------:R-:W0:Y:S01]  /*1630*/  LDC.64 R4, c[0x0][0x3b0] ;  /* 0x0000ec00ff047b82 */ /* 0x000e220000000a00 */
[----:B------:R-:W-:-:S04]  /*1640*/  IMAD R6, R7, R2, UR11 ;  /* 0x0000000b07067e24 */ /* 0x000fc8000f8e0202 */
[----:B--2---:R-:W-:-:S04]  /*1650*/  IMAD R9, R6, UR8, R11 ;  /* 0x0000000806097c24 */ /* 0x004fc8000f8e020b */
[----:B------:R-:W-:-:S04]  /*1660*/  IMAD R9, R9, UR9, R0 ;  /* 0x0000000909097c24 */ /* 0x000fc8000f8e0200 */
[----:B0-----:R-:W-:-:S05]  /*1670*/  IMAD.WIDE R8, R9, 0x4, R4 ;  /* 0x0000000409087825 */ /* 0x001fca00078e0204 */
[----:B------:R-:W2:Y:S01]  /*1680*/  LDG.E R10, desc[UR12][R8.64] ;  /* 0x0000000c080a7981 */ /* 0x000ea2000c1e1900 */
[----:B------:R-:W-:-:S05]  /*1690*/  IADD3 R14, PT, PT, R6, R2, RZ ;  /* 0x00000002060e7210 */ /* 0x000fca0007ffe0ff */
[----:B------:R-:W-:-:S04]  /*16a0*/  IMAD R13, R14, UR8, R11 ;  /* 0x000000080e0d7c24 */ /* 0x000fc8000f8e020b */
        /* <DEDUP_REMOVED lines=22> */
[----:B------:R-:W-:-:S05]  /*1810*/  SHF.L.U32 R9, R6, 0x10, RZ ;  /* 0x0000001006097819 */ /* 0x000fca00000006ff */
[----:B------:R0:W-:Y:S04]  /*1820*/  STG.E desc[UR12][R14.64], R9 ;  /* 0x000000090e007986 */ /* 0x0001e8000c10190c */
[----:B------:R-:W2:Y:S01]  /*1830*/  LDG.E R6, desc[UR12][R4.64] ;  /* 0x0000000c04067981 */ /* 0x000ea2000c1e1900 */
[----:B------:R-:W-:Y:S01]  /*1840*/  VIADD R7, R7, 0x4 ;  /* 0x0000000407077836 */ /* 0x000fe20000000000 */
[----:B--2---:R-:W-:-:S05]  /*1850*/  F2FP.BF16.F32.PACK_AB R6, RZ, R6 ;  /* 0x00000006ff06723e */ /* 0x004fca00000010ff */
[----:B------:R-:W-:-:S05]  /*1860*/  HADD2.BF16_V2 R6, R6.H0_H0, RZ.H0_H0 ;  /* 0x200000ff06067230 */ /* 0x000fca0000200800 */
[----:B-1----:R-:W-:-:S05]  /*1870*/  SHF.L.U32 R13, R6, 0x10, RZ ;  /* 0x00000010060d7819 */ /* 0x002fca00000006ff */
[----:B------:R0:W-:Y:S02]  /*1880*/  STG.E desc[UR12][R4.64], R13 ;  /* 0x0000000d04007986 */ /* 0x0001e4000c10190c */
.L_x_72:
[----:B------:R-:W-:Y:S05]  /*1890*/  @!P1 EXIT ;  /* 0x000000000000994d */ /* 0x000fea0003800000 */
[----:B------:R-:W-:Y:S02]  /*18a0*/  ISETP.NE.AND P0, PT, R18, 0x1, PT ;  /* 0x000000011200780c */ /* 0x000fe40003f05270 */
[----:B------:R-:W-:-:S04]  /*18b0*/  LOP3.LUT R3, R3, 0x1, RZ, 0xc0, !PT ;  /* 0x0000000103037812 */ /* 0x000fc800078ec0ff */
[----:B------:R-:W-:-:S07]  /*18c0*/  ISETP.NE.U32.AND P1, PT, R3, 0x1, PT ;  /* 0x000000010300780c */ /* 0x000fce0003f25070 */
[----:B------:R-:W-:Y:S06]  /*18d0*/  @!P0 BRA `(.L_x_73) ;  /* 0x0000000000508947 */ /* 0x000fec0003800000 */
[----:B0-----:R-:W2:Y:S01]  /*18e0*/  LDC.64 R4, c[0x0][0x3b0] ;  /* 0x0000ec00ff047b82 */ /* 0x001ea20000000a00 */
[----:B------:R-:W-:-:S04]  /*18f0*/  IMAD R6, R7, R2, UR11 ;  /* 0x0000000b07067e24 */ /* 0x000fc8000f8e0202 */
[----:B------:R-:W-:-:S04]  /*1900*/  IMAD R3, R6, UR8, R11 ;  /* 0x0000000806037c24 */ /* 0x000fc8000f8e020b */
[----:B------:R-:W-:-:S04]  /*1910*/  IMAD R3, R3, UR9, R0 ;  /* 0x0000000903037c24 */ /* 0x000fc8000f8e0200 */
[----:B--2---:R-:W-:-:S05]  /*1920*/  IMAD.WIDE R8, R3, 0x4, R4 ;  /* 0x0000000403087825 */ /* 0x004fca00078e0204 */
        /* <DEDUP_REMOVED lines=10> */
[----:B------:R-:W-:Y:S02]  /*19d0*/  IADD3 R7, PT, PT, R7, 0x2, RZ ;  /* 0x0000000207077810 */ /* 0x000fe40007ffe0ff */
[----:B--2---:R-:W-:-:S05]  /*19e0*/  F2FP.BF16.F32.PACK_AB R6, RZ, R6 ;  /* 0x00000006ff06723e */ /* 0x004fca00000010ff */
[----:B------:R-:W-:-:S05]  /*19f0*/  HADD2.BF16_V2 R6, R6.H0_H0, RZ.H0_H0 ;  /* 0x200000ff06067230 */ /* 0x000fca0000200800 */
[----:B------:R-:W-:-:S05]  /*1a00*/  SHF.L.U32 R13, R6, 0x10, RZ ;  /* 0x00000010060d7819 */ /* 0x000fca00000006ff */
[----:B------:R1:W-:Y:S02]  /*1a10*/  STG.E desc[UR12][R4.64], R13 ;  /* 0x0000000d04007986 */ /* 0x0003e4000c10190c */
.L_x_73:
[----:B------:R-:W-:Y:S05]  /*1a20*/  @P1 EXIT ;  /* 0x000000000000194d */ /* 0x000fea0003800000 */
[----:B01----:R-:W0:Y:S01]  /*1a30*/  LDC.64 R4, c[0x0][0x3b0] ;  /* 0x0000ec00ff047b82 */ /* 0x003e220000000a00 */
[----:B------:R-:W-:-:S04]  /*1a40*/  IMAD R2, R7, R2, UR11 ;  /* 0x0000000b07027e24 */ /* 0x000fc8000f8e0202 */
[----:B------:R-:W-:-:S04]  /*1a50*/  IMAD R11, R2, UR8, R11 ;  /* 0x00000008020b7c24 */ /* 0x000fc8000f8e020b */
[----:B------:R-:W-:-:S04]  /*1a60*/  IMAD R3, R11, UR9, R0 ;  /* 0x000000090b037c24 */ /* 0x000fc8000f8e0200 */
[----:B0-----:R-:W-:-:S05]  /*1a70*/  IMAD.WIDE R2, R3, 0x4, R4 ;  /* 0x0000000403027825 */ /* 0x001fca00078e0204 */
[----:B------:R-:W3:Y:S02]  /*1a80*/  LDG.E R0, desc[UR12][R2.64] ;  /* 0x0000000c02007981 */ /* 0x000ee4000c1e1900 */
[----:B---3--:R-:W-:-:S05]  /*1a90*/  F2FP.BF16.F32.PACK_AB R0, RZ, R0 ;  /* 0x00000000ff00723e */ /* 0x008fca00000010ff */
[----:B------:R-:W-:-:S05]  /*1aa0*/  HADD2.BF16_V2 R0, R0.H0_H0, RZ.H0_H0 ;  /* 0x200000ff00007230 */ /* 0x000fca0000200800 */
[----:B------:R-:W-:-:S05]  /*1ab0*/  IMAD.U32 R5, R0, 0x10000, RZ ;  /* 0x0001000000057824 */ /* 0x000fca00078e00ff */
[----:B------:R-:W-:Y:S01]  /*1ac0*/  STG.E desc[UR12][R2.64], R5 ;  /* 0x0000000502007986 */ /* 0x000fe2000c10190c */
[----:B------:R-:W-:Y:S05]  /*1ad0*/  EXIT ;  /* 0x000000000000794d */ /* 0x000fea0003800000 */
.L_x_59:
        /* <DEDUP_REMOVED lines=8> */
.L_x_75:
        /* <DEDUP_REMOVED lines=38> */
[----:B------:R-:W-:-:S05]  /*1dc0*/  IMAD.U32 R19, R10, 0x10000, RZ ;  /* 0x000100000a137824 */ /* 0x000fca00078e00ff */
        /* <DEDUP_REMOVED lines=36> */
.L_x_74:
        /* <DEDUP_REMOVED lines=41> */
[----:B-1----:R-:W-:-:S05]  /*22a0*/  IMAD.U32 R13, R6, 0x10000, RZ ;  /* 0x00010000060d7824 */ /* 0x002fca00078e00ff */
[----:B------:R0:W-:Y:S02]  /*22b0*/  STG.E desc[UR12][R4.64], R13 ;  /* 0x0000000d04007986 */ /* 0x0001e4000c10190c */
.L_x_76:
        /* <DEDUP_REMOVED lines=23> */
[----:B------:R-:W-:-:S05]  /*2430*/  SHF.L.U32 R13, R6, 0x10, RZ ;  /* 0x00000010060d7819 */ /* 0x000fca00000006ff */
[----:B------:R1:W-:Y:S02]  /*2440*/  STG.E desc[UR12][R4.64], R13 ;  /* 0x0000000d04007986 */ /* 0x0003e4000c10190c */
.L_x_77:
        /* <DEDUP_REMOVED lines=9> */
[----:B------:R-:W-:-:S05]  /*24e0*/  SHF.L.U32 R5, R0, 0x10, RZ ;  /* 0x0000001000057819 */ /* 0x000fca00000006ff */
[----:B------:R-:W-:Y:S01]  /*24f0*/  STG.E desc[UR12][R2.64], R5 ;  /* 0x0000000502007986 */ /* 0x000fe2000c10190c */
[----:B------:R-:W-:Y:S05]  /*2500*/  EXIT ;  /* 0x000000000000794d */ /* 0x000fea0003800000 */
.L_x_58:
        /* <DEDUP_REMOVED lines=8> */
.L_x_79:
        /* <DEDUP_REMOVED lines=10> */
[----:B------:R-:W-:-:S04]  /*2630*/  IMAD.WIDE R12, R13, 0x4, R4 ;  /* 0x000000040d0c7825 */ /* 0x000fc800078e0204 */
        /* <DEDUP_REMOVED lines=44> */
[----:B------:R-:W-:Y:S02]  /*2900*/  IMAD.U32 R19, R8, 0x10000, RZ ;  /* 0x0001000008137824 */ /* 0x000fe400078e00ff */
[----:B------:R-:W-:-:S03]  /*2910*/  IMAD.WIDE R8, R9, 0x4, R4 ;  /* 0x0000000409087825 */ /* 0x000fc600078e0204 */
        /* <DEDUP_REMOVED lines=18> */
.L_x_78:
        /* <DEDUP_REMOVED lines=43> */
.L_x_80:
        /* <DEDUP_REMOVED lines=25> */
.L_x_81:
        /* <DEDUP_REMOVED lines=12> */
.L_x_82:
        /* <DEDUP_REMOVED lines=12> */
.L_x_88:


//--------------------- .nv.shared.reserved.0     --------------------------
	.section	.nv.shared.reserved.0,"aw",@nobits
	.weak		__nv_reservedSMEM_offset_0_alias
	.size		__nv_reservedSMEM_offset_0_alias, 0, 64
	.other		__nv_reservedSMEM_offset_0_alias,@"STO_CUDA_RESERVED_SHARED STV_DEFAULT"
__nv_reservedSMEM_offset_0_alias:
	.zero		0
	.zero		64


//--------------------- .nv.constant0._Z27max_pooling_backward_kernelPKfPfPKiiiiiiiiii --------------------------
	.section	.nv.constant0._Z27max_pooling_backward_kernelPKfPfPKiiiiiiiiii,"a",@progbits
	.sectionflags	@""
	.align	4
.nv.constant0._Z27max_pooling_backward_kernelPKfPfPKiiiiiiiiii:
	.zero		956


//--------------------- .nv.constant0._Z26max_pooling_Forward_kernelPfS_Piiiiiiiiii --------------------------
	.section	.nv.constant0._Z26max_pooling_Forward_kernelPfS_Piiiiiiiiii,"a",@progbits
	.sectionflags	@""
	.align	4
.nv.constant0._Z26max_pooling_Forward_kernelPfS_Piiiiiiiiii:
	.zero		956


//--------------------- .nv.constant0._Z28convolutionBackwardKernel_dbiiiiPfS_ --------------------------
	.section	.nv.constant0._Z28convolutionBackwardKernel_dbiiiiPfS_,"a",@progbits
	.sectionflags	@""
	.align	4
.nv.constant0._Z28convolutionBackwardKernel_dbiiiiPfS_:
	.zero		928


//--------------------- .nv.constant0._Z28convolutionBackwardKernel_dwiiiiPfiiiS_S_iiii --------------------------
	.section	.nv.constant0._Z28convolutionBackwardKernel_dwiiiiPfiiiS_S_iiii,"a",@progbits
	.sectionflags	@""
	.align	4
.nv.constant0._Z28convolutionBackwardKernel_dwiiiiPfiiiS_S_iiii:
	.zero		968


//--------------------- .nv.constant0._Z20convolutionKernel_WBiiiiPfiiiS_S_S_iiii --------------------------
	.section	.nv.constant0._Z20convolutionKernel_WBiiiiPfiiiS_S_S_iiii,"a",@progbits
	.sectionflags	@""
	.align	4
.nv.constant0._Z20convolutionKernel_WBiiiiPfiiiS_S_S_iiii:
	.zero		976


//--------------------- .nv.constant0._Z17convolutionKerneliiiiPfiiiS_S_iiii --------------------------
	.section	.nv.constant0._Z17convolutionKerneliiiiPfiiiS_S_iiii,"a",@progbits
	.sectionflags	@""
	.align	4
.nv.constant0._Z17convolutionKerneliiiiPfiiiS_S_iiii:
	.zero		968


//--------------------- SYMBOLS --------------------------

	.type		.nv.reservedSmem.offset0,@object
	.size		.nv.reservedSmem.offset0,0x4
